// auto-generated by cutlass_sweep.gemm — config: {"arch": "sm_90", "cluster_m": 1, "cluster_n": 2, "dtype": "bf16", "stages": 3, "tile_k": 64, "tile_m": 64, "tile_n": 128}
#include "cutlass/cutlass.h"
#include "cutlass/gemm/collective/collective_builder.hpp"
#include "cutlass/gemm/device/gemm_universal_adapter.h"
#include "cutlass/gemm/kernel/gemm_universal.hpp"
#include "cutlass/epilogue/collective/collective_builder.hpp"

using ElemA = cutlass::bfloat16_t;
using ElemB = cutlass::bfloat16_t;
using ElemCD = cutlass::bfloat16_t;
using Acc  = float;
using TileShape    = cute::Shape<cute::_64, cute::_128, cute::_64>;
using ClusterShape = cute::Shape<cute::_1, cute::_2, cute::_1>;

using CollectiveEpilogue = typename cutlass::epilogue::collective::CollectiveBuilder<
    cutlass::arch::Sm90, cutlass::arch::OpClassTensorOp,
    TileShape, ClusterShape,
    cutlass::epilogue::collective::EpilogueTileAuto,
    Acc, Acc,
    ElemCD, cutlass::layout::RowMajor, 128 / cutlass::sizeof_bits<ElemCD>::value,
    ElemCD, cutlass::layout::RowMajor, 128 / cutlass::sizeof_bits<ElemCD>::value,
    cutlass::epilogue::collective::EpilogueScheduleAuto
  >::CollectiveOp;

using CollectiveMainloop = typename cutlass::gemm::collective::CollectiveBuilder<
    cutlass::arch::Sm90, cutlass::arch::OpClassTensorOp,
    ElemA, cutlass::layout::RowMajor, 128 / cutlass::sizeof_bits<ElemA>::value,
    ElemB, cutlass::layout::ColumnMajor, 128 / cutlass::sizeof_bits<ElemB>::value,
    Acc,
    TileShape, ClusterShape,
    cutlass::gemm::collective::StageCount<3>,
    cutlass::gemm::collective::KernelScheduleAuto
  >::CollectiveOp;

using GemmKernel = cutlass::gemm::kernel::GemmUniversal<
    cute::Shape<int,int,int,int>,
    CollectiveMainloop,
    CollectiveEpilogue
>;
using Gemm = cutlass::gemm::device::GemmUniversalAdapter<GemmKernel>;

// Force the device kernel symbol into the cubin without needing a host main.
auto* _anchor = &cutlass::device_kernel<GemmKernel>;


// ===== COMPILED SASS (sm_90a) =====

	.target	sm_90a

	.elftype	@"ET_EXEC"


//--------------------- .note.nv.tkinfo           --------------------------
	.section	.note.nv.tkinfo,"",@"SHT_NOTE"
	.sectionflags	@"SHF_NOTE_NV_TKINFO"
	.tkinfo
        /*0018*/ 	.word	0x00000002
        /*0030*/ 	.string	""
        /*0030*/ 	.string	"ptxas"
        /*0030*/ 	.string	"Cuda compilation tools, release 13.0, V13.0.88"
        /*0030*/ 	.string	"Build cuda_13.0.r13.0/compiler.36424714_0"
        /*0030*/ 	.string	"-arch sm_90a -m 64 "



//--------------------- .note.nv.cuinfo           --------------------------
	.section	.note.nv.cuinfo,"",@"SHT_NOTE"
	.sectionflags	@"SHF_NOTE_NV_CUINFO"
        /*0018*/ 	.short	0x0002
        /*001a*/ 	.short	0x005a
        /*001c*/ 	.short	0x0082
	.zero		2


//--------------------- .nv.info                  --------------------------
	.section	.nv.info,"",@"SHT_CUDA_INFO"
	.align	4


	//----- nvinfo : EIATTR_REGCOUNT
	.align		4
        /*0000*/ 	.byte	0x04, 0x2f
        /*0002*/ 	.short	(.L_15 - .L_14)
	.align		4
.L_14:
        /*0004*/ 	.word	index@(_ZN7cutlass13device_kernelINS_4gemm6kernel13GemmUniversalIN4cute5tupleIJiiiiEEENS1_10collective13CollectiveMmaINS1_34MainloopSm90TmaGmmaWarpSpecializedILi3ENS5_IJNS4_1CILi1EEENSA_ILi2EEESB_EEENS1_32KernelTmaWarpSpecializedPingpongEEENS5_IJNSA_ILi64EEENSA_ILi128EEESG_EEENS_10bfloat16_tENS5_IJlSB_lEEESJ_SK_NS4_8TiledMMAINS4_8MMA_AtomIJNS4_4SM904GMMA28MMA_64x128x16_F32BF16BF16_SSILNSO_5MajorE0ELSQ_0ELNSO_7ScaleInE1ELSR_1EEEEEENS4_6LayoutINS5_IJSB_SB_SB_EEENS5_IJNSA_ILi0EEESW_SW_EEEEENS5_IJNS4_10UnderscoreESZ_SZ_EEEEENS4_23SM90_TMA_LOAD_MULTICASTENS4_14ComposedLayoutINS4_7SwizzleILi3ELi4ELi3EEENS4_18smem_ptr_flag_bitsILi16EEENSU_INS5_IJNSA_ILi8EEESG_EEENS5_IJSG_SB_EEEEEEEvNS4_8identityENS4_13SM90_TMA_LOADES1C_vS1D_EENS_8epilogue10collective6detail29Sm90TmaWarpSpecializedAdapterINS1H_15DefaultEpilogueISJ_SK_SK_NS1G_6thread17LinearCombinationISJ_Li1EffLNS1L_9ScaleType4KindE0ELNS_15FloatRoundStyleE2ESJ_EENS1_15EpilogueDefaultEEEEEvvEEEEvNT_6ParamsE)
        /*0008*/ 	.word	0x000000a8


	//----- nvinfo : EIATTR_FRAME_SIZE
	.align		4
.L_15:
        /*000c*/ 	.byte	0x04, 0x11
        /*000e*/ 	.short	(.L_17 - .L_16)
	.align		4
.L_16:
        /*0010*/ 	.word	index@(_ZN7cutlass13device_kernelINS_4gemm6kernel13GemmUniversalIN4cute5tupleIJiiiiEEENS1_10collective13CollectiveMmaINS1_34MainloopSm90TmaGmmaWarpSpecializedILi3ENS5_IJNS4_1CILi1EEENSA_ILi2EEESB_EEENS1_32KernelTmaWarpSpecializedPingpongEEENS5_IJNSA_ILi64EEENSA_ILi128EEESG_EEENS_10bfloat16_tENS5_IJlSB_lEEESJ_SK_NS4_8TiledMMAINS4_8MMA_AtomIJNS4_4SM904GMMA28MMA_64x128x16_F32BF16BF16_SSILNSO_5MajorE0ELSQ_0ELNSO_7ScaleInE1ELSR_1EEEEEENS4_6LayoutINS5_IJSB_SB_SB_EEENS5_IJNSA_ILi0EEESW_SW_EEEEENS5_IJNS4_10UnderscoreESZ_SZ_EEEEENS4_23SM90_TMA_LOAD_MULTICASTENS4_14ComposedLayoutINS4_7SwizzleILi3ELi4ELi3EEENS4_18smem_ptr_flag_bitsILi16EEENSU_INS5_IJNSA_ILi8EEESG_EEENS5_IJSG_SB_EEEEEEEvNS4_8identityENS4_13SM90_TMA_LOADES1C_vS1D_EENS_8epilogue10collective6detail29Sm90TmaWarpSpecializedAdapterINS1H_15DefaultEpilogueISJ_SK_SK_NS1G_6thread17LinearCombinationISJ_Li1EffLNS1L_9ScaleType4KindE0ELNS_15FloatRoundStyleE2ESJ_EENS1_15EpilogueDefaultEEEEEvvEEEEvNT_6ParamsE)
        /*0014*/ 	.word	0x00000008


	//----- nvinfo : EIATTR_MIN_STACK_SIZE
	.align		4
.L_17:
        /*0018*/ 	.byte	0x04, 0x12
        /*001a*/ 	.short	(.L_19 - .L_18)
	.align		4
.L_18:
        /*001c*/ 	.word	index@(_ZN7cutlass13device_kernelINS_4gemm6kernel13GemmUniversalIN4cute5tupleIJiiiiEEENS1_10collective13CollectiveMmaINS1_34MainloopSm90TmaGmmaWarpSpecializedILi3ENS5_IJNS4_1CILi1EEENSA_ILi2EEESB_EEENS1_32KernelTmaWarpSpecializedPingpongEEENS5_IJNSA_ILi64EEENSA_ILi128EEESG_EEENS_10bfloat16_tENS5_IJlSB_lEEESJ_SK_NS4_8TiledMMAINS4_8MMA_AtomIJNS4_4SM904GMMA28MMA_64x128x16_F32BF16BF16_SSILNSO_5MajorE0ELSQ_0ELNSO_7ScaleInE1ELSR_1EEEEEENS4_6LayoutINS5_IJSB_SB_SB_EEENS5_IJNSA_ILi0EEESW_SW_EEEEENS5_IJNS4_10UnderscoreESZ_SZ_EEEEENS4_23SM90_TMA_LOAD_MULTICASTENS4_14ComposedLayoutINS4_7SwizzleILi3ELi4ELi3EEENS4_18smem_ptr_flag_bitsILi16EEENSU_INS5_IJNSA_ILi8EEESG_EEENS5_IJSG_SB_EEEEEEEvNS4_8identityENS4_13SM90_TMA_LOADES1C_vS1D_EENS_8epilogue10collective6detail29Sm90TmaWarpSpecializedAdapterINS1H_15DefaultEpilogueISJ_SK_SK_NS1G_6thread17LinearCombinationISJ_Li1EffLNS1L_9ScaleType4KindE0ELNS_15FloatRoundStyleE2ESJ_EENS1_15EpilogueDefaultEEEEEvvEEEEvNT_6ParamsE)
        /*0020*/ 	.word	0x00000008
.L_19:


//--------------------- .nv.compat                --------------------------
	.section	.nv.compat,"",@"SHT_CUDA_COMPAT_INFO"
	.align	4
        /*0000*/ 	.byte	0x02, 0x09, 0x01, 0x00, 0x02, 0x02, 0x04, 0x00, 0x02, 0x05, 0x05, 0x00, 0x03, 0x07, 0x01, 0x01
        /*0010*/ 	.byte	0x02, 0x03, 0x01, 0x00, 0x02, 0x06, 0x01, 0x00, 0x04, 0x0b, 0x08, 0x00, 0x00, 0x00, 0x00, 0x00
        /*0020*/ 	.byte	0x00, 0x00, 0x00, 0x00


//--------------------- .nv.info._ZN7cutlass13device_kernelINS_4gemm6kernel13GemmUniversalIN4cute5tupleIJiiiiEEENS1_10collective13CollectiveMmaINS1_34MainloopSm90TmaGmmaWarpSpecializedILi3ENS5_IJNS4_1CILi1EEENSA_ILi2EEESB_EEENS1_32KernelTmaWarpSpecializedPingpongEEENS5_IJNSA_ILi64EEENSA_ILi128EEESG_EEENS_10bfloat16_tENS5_IJlSB_lEEESJ_SK_NS4_8TiledMMAINS4_8MMA_AtomIJNS4_4SM904GMMA28MMA_64x128x16_F32BF16BF16_SSILNSO_5MajorE0ELSQ_0ELNSO_7ScaleInE1ELSR_1EEEEEENS4_6LayoutINS5_IJSB_SB_SB_EEENS5_IJNSA_ILi0EEESW_SW_EEEEENS5_IJNS4_10UnderscoreESZ_SZ_EEEEENS4_23SM90_TMA_LOAD_MULTICASTENS4_14ComposedLayoutINS4_7SwizzleILi3ELi4ELi3EEENS4_18smem_ptr_flag_bitsILi16EEENSU_INS5_IJNSA_ILi8EEESG_EEENS5_IJSG_SB_EEEEEEEvNS4_8identityENS4_13SM90_TMA_LOADES1C_vS1D_EENS_8epilogue10collective6detail29Sm90TmaWarpSpecializedAdapterINS1H_15DefaultEpilogueISJ_SK_SK_NS1G_6thread17LinearCombinationISJ_Li1EffLNS1L_9ScaleType4KindE0ELNS_15FloatRoundStyleE2ESJ_EENS1_15EpilogueDefaultEEEEEvvEEEEvNT_6ParamsE --------------------------
	.section	.nv.info._ZN7cutlass13device_kernelINS_4gemm6kernel13GemmUniversalIN4cute5tupleIJiiiiEEENS1_10collective13CollectiveMmaINS1_34MainloopSm90TmaGmmaWarpSpecializedILi3ENS5_IJNS4_1CILi1EEENSA_ILi2EEESB_EEENS1_32KernelTmaWarpSpecializedPingpongEEENS5_IJNSA_ILi64EEENSA_ILi128EEESG_EEENS_10bfloat16_tENS5_IJlSB_lEEESJ_SK_NS4_8TiledMMAINS4_8MMA_AtomIJNS4_4SM904GMMA28MMA_64x128x16_F32BF16BF16_SSILNSO_5MajorE0ELSQ_0ELNSO_7ScaleInE1ELSR_1EEEEEENS4_6LayoutINS5_IJSB_SB_SB_EEENS5_IJNSA_ILi0EEESW_SW_EEEEENS5_IJNS4_10UnderscoreESZ_SZ_EEEEENS4_23SM90_TMA_LOAD_MULTICASTENS4_14ComposedLayoutINS4_7SwizzleILi3ELi4ELi3EEENS4_18smem_ptr_flag_bitsILi16EEENSU_INS5_IJNSA_ILi8EEESG_EEENS5_IJSG_SB_EEEEEEEvNS4_8identityENS4_13SM90_TMA_LOADES1C_vS1D_EENS_8epilogue10collective6detail29Sm90TmaWarpSpecializedAdapterINS1H_15DefaultEpilogueISJ_SK_SK_NS1G_6thread17LinearCombinationISJ_Li1EffLNS1L_9ScaleType4KindE0ELNS_15FloatRoundStyleE2ESJ_EENS1_15EpilogueDefaultEEEEEvvEEEEvNT_6ParamsE,"",@"SHT_CUDA_INFO"
	.sectionflags	@""
	.align	4


	//----- nvinfo : EIATTR_CUDA_API_VERSION
	.align		4
        /*0000*/ 	.byte	0x04, 0x37
        /*0002*/ 	.short	(.L_21 - .L_20)
.L_20:
        /*0004*/ 	.word	0x00000082


	//----- nvinfo : EIATTR_KPARAM_INFO
	.align		4
.L_21:
        /*0008*/ 	.byte	0x04, 0x17
        /*000a*/ 	.short	(.L_23 - .L_22)
.L_22:
        /*000c*/ 	.word	0x00000000
        /*0010*/ 	.short	0x0000
        /*0012*/ 	.short	0x0070
        /*0014*/ 	.byte	0x00, 0xf0, 0x01, 0x10


	//----- nvinfo : EIATTR_SPARSE_MMA_MASK
	.align		4
.L_23:
        /*0018*/ 	.byte	0x03, 0x50
        /*001a*/ 	.short	0x0000


	//----- nvinfo : EIATTR_MAXREG_COUNT
	.align		4
        /*001c*/ 	.byte	0x03, 0x1b
        /*001e*/ 	.short	0x00a8


	//----- nvinfo : EIATTR_NUM_BARRIERS
	.align		4
        /*0020*/ 	.byte	0x02, 0x4c
        /*0022*/ 	.byte	0x01
	.zero		1


	//----- nvinfo : EIATTR_EXTERNS
	.align		4
        /*0024*/ 	.byte	0x04, 0x0f
        /*0026*/ 	.short	(.L_25 - .L_24)


	//   ....[0]....
	.align		4
.L_24:
        /*0028*/ 	.word	index@(__assertfail)


	//----- nvinfo : EIATTR_ANNOTATIONS
	.align		4
.L_25:
        /*002c*/ 	.byte	0x04, 0x55
        /*002e*/ 	.short	(.L_27 - .L_26)


	//   ....[0]....
.L_26:
        /*0030*/ 	.word	0x00000001
        /*0034*/ 	.byte	0x20, 0x0d, 0x00, 0x00, 0x01, 0x00, 0x00, 0x00, 0xd0, 0x13, 0x00, 0x00, 0x01, 0x00, 0x00, 0x00
        /*0044*/ 	.byte	0xd0, 0x62, 0x00, 0x00, 0x01, 0x00, 0x00, 0x00, 0x00, 0x6f, 0x00, 0x00


	//----- nvinfo : EIATTR_MERCURY_ISA_VERSION
	.align		4
.L_27:
        /*0050*/ 	.byte	0x03, 0x5f
        /*0052*/ 	.short	0x0101


	//----- nvinfo : EIATTR_INT_WARP_WIDE_INSTR_OFFSETS
	.align		4
        /*0054*/ 	.byte	0x04, 0x31
        /*0056*/ 	.short	(.L_29 - .L_28)


	//   ....[0]....
.L_28:
        /*0058*/ 	.word	0x000004e0


	//   ....[1]....
        /*005c*/ 	.word	0x00000520


	//   ....[2]....
        /*0060*/ 	.word	0x00000650


	//   ....[3]....
        /*0064*/ 	.word	0x00000660


	//   ....[4]....
        /*0068*/ 	.word	0x00000670


	//   ....[5]....
        /*006c*/ 	.word	0x00000680


	//   ....[6]....
        /*0070*/ 	.word	0x00000740


	//   ....[7]....
        /*0074*/ 	.word	0x00000780


	//   ....[8]....
        /*0078*/ 	.word	0x00002090


	//----- nvinfo : EIATTR_COOP_GROUP_MASK_REGIDS
	.align		4
.L_29:
        /*007c*/ 	.byte	0x04, 0x29
        /*007e*/ 	.short	(.L_31 - .L_30)


	//   ....[0]....
.L_30:
        /*0080*/ 	.word	0xffffffff


	//   ....[1]....
        /*0084*/ 	.word	0xffffffff


	//   ....[2]....
        /*0088*/ 	.word	0xffffffff


	//   ....[3]....
        /*008c*/ 	.word	0xffffffff


	//   ....[4]....
        /*0090*/ 	.word	0xffffffff


	//   ....[5]....
        /*0094*/ 	.word	0xffffffff


	//   ....[6]....
        /*0098*/ 	.word	0xffffffff


	//----- nvinfo : EIATTR_COOP_GROUP_INSTR_OFFSETS
	.align		4
.L_31:
        /*009c*/ 	.byte	0x04, 0x28
        /*009e*/ 	.short	(.L_33 - .L_32)


	//   ....[0]....
.L_32:
        /*00a0*/ 	.word	0x00000070


	//   ....[1]....
        /*00a4*/ 	.word	0x00000080


	//   ....[2]....
        /*00a8*/ 	.word	0x00000140


	//   ....[3]....
        /*00ac*/ 	.word	0x000002c0


	//   ....[4]....
        /*00b0*/ 	.word	0x00000300


	//   ....[5]....
        /*00b4*/ 	.word	0x00000390


	//   ....[6]....
        /*00b8*/ 	.word	0x000008d0


	//----- nvinfo : EIATTR_REG_RECONFIG
	.align		4
.L_33:
        /*00bc*/ 	.byte	0x01, 0x54
	.zero		2


	//----- nvinfo : EIATTR_SYSCALL_OFFSETS
	.align		4
        /*00c0*/ 	.byte	0x04, 0x46
        /*00c2*/ 	.short	(.L_35 - .L_34)


	//   ....[0]....
.L_34:
        /*00c4*/ 	.word	0x00001840


	//----- nvinfo : EIATTR_MBARRIER_INSTR_OFFSETS
	.align		4
.L_35:
        /*00c8*/ 	.byte	0x04, 0x39
        /*00ca*/ 	.short	(.L_37 - .L_36)


	//   ....[0]....
.L_36:
        /*00cc*/ 	.word	0x00000250
        /*00d0*/ 	.word	0x000000ff
        /*00d4*/ 	.word	0x00000000
        /*00d8*/ 	.short	0x0100
        /*00da*/ 	.byte	0x08
	.zero		1


	//   ....[1]....
        /*00dc*/ 	.word	0x00000260
        /*00e0*/ 	.word	0x000000ff
        /*00e4*/ 	.word	0x00000018
        /*00e8*/ 	.short	0x0100
        /*00ea*/ 	.byte	0x08
	.zero		1


	//   ....[2]....
        /*00ec*/ 	.word	0x00000270
        /*00f0*/ 	.word	0x000000ff
        /*00f4*/ 	.word	0x00000008
        /*00f8*/ 	.short	0x0100
        /*00fa*/ 	.byte	0x08
	.zero		1


	//   ....[3]....
        /*00fc*/ 	.word	0x00000280
        /*0100*/ 	.word	0x000000ff
        /*0104*/ 	.word	0x00000020
        /*0108*/ 	.short	0x0100
        /*010a*/ 	.byte	0x08
	.zero		1


	//   ....[4]....
        /*010c*/ 	.word	0x00000290
        /*0110*/ 	.word	0x000000ff
        /*0114*/ 	.word	0x00000010
        /*0118*/ 	.short	0x0100
        /*011a*/ 	.byte	0x08
	.zero		1


	//   ....[5]....
        /*011c*/ 	.word	0x000002a0
        /*0120*/ 	.word	0x000000ff
        /*0124*/ 	.word	0x00000028
        /*0128*/ 	.short	0x0100
        /*012a*/ 	.byte	0x08
	.zero		1


	//   ....[6]....
        /*012c*/ 	.word	0x000007b0
        /*0130*/ 	.word	0x000000ff
        /*0134*/ 	.word	0x00000060
        /*0138*/ 	.short	0x0100
        /*013a*/ 	.byte	0x08
	.zero		1


	//   ....[7]....
        /*013c*/ 	.word	0x00000830
        /*0140*/ 	.word	0x000000ff
        /*0144*/ 	.word	0x00000068
        /*0148*/ 	.short	0x0100
        /*014a*/ 	.byte	0x08
	.zero		1


	//   ....[8]....
        /*014c*/ 	.word	0x00000850
        /*0150*/ 	.word	0x000000ff
        /*0154*/ 	.word	0x00000040
        /*0158*/ 	.short	0x0100
        /*015a*/ 	.byte	0x09
	.zero		1


	//   ....[9]....
        /*015c*/ 	.word	0x00000860
        /*0160*/ 	.word	0x000000ff
        /*0164*/ 	.word	0x00000048
        /*0168*/ 	.short	0x0100
        /*016a*/ 	.byte	0x09
	.zero		1


	//   ....[10]....
        /*016c*/ 	.word	0x00000870
        /*0170*/ 	.word	0x000000ff
        /*0174*/ 	.word	0x00000050
        /*0178*/ 	.short	0x0100
        /*017a*/ 	.byte	0x09
	.zero		1


	//   ....[11]....
        /*017c*/ 	.word	0x00000880
        /*0180*/ 	.word	0x000000ff
        /*0184*/ 	.word	0x00000058
        /*0188*/ 	.short	0x0100
        /*018a*/ 	.byte	0x09
	.zero		1


	//   ....[12]....
        /*018c*/ 	.word	0x00001700
        /*0190*/ 	.word	0x000000ff
        /*0194*/ 	.word	0xfffffff8
        /*0198*/ 	.short	0x010a
        /*019a*/ 	.byte	0x2b
	.zero		1


	//   ....[13]....
        /*019c*/ 	.word	0x000018c0
        /*01a0*/ 	.word	0x00000003
        /*01a4*/ 	.word	0x00000000
        /*01a8*/ 	.short	0x010a
        /*01aa*/ 	.byte	0x3f
	.zero		1


	//   ....[14]....
        /*01ac*/ 	.word	0x00001920
        /*01b0*/ 	.word	0x00000003
        /*01b4*/ 	.word	0x00000000
        /*01b8*/ 	.short	0x010a
        /*01ba*/ 	.byte	0x3f
	.zero		1


	//   ....[15]....
        /*01bc*/ 	.word	0x00001c80
        /*01c0*/ 	.word	0x000000ff
        /*01c4*/ 	.word	0x00000000
        /*01c8*/ 	.short	0x010a
        /*01ca*/ 	.byte	0x04
	.zero		1


	//   ....[16]....
        /*01cc*/ 	.word	0x00001cc0
        /*01d0*/ 	.word	0x000000ff
        /*01d4*/ 	.word	0x00000000
        /*01d8*/ 	.short	0x010a
        /*01da*/ 	.byte	0x04
	.zero		1


	//   ....[17]....
        /*01dc*/ 	.word	0x00001f20
        /*01e0*/ 	.word	0x00000005
        /*01e4*/ 	.word	0x00000000
        /*01e8*/ 	.short	0x0101
        /*01ea*/ 	.byte	0x3f
	.zero		1


	//   ....[18]....
        /*01ec*/ 	.word	0x00002030
        /*01f0*/ 	.word	0x00000003
        /*01f4*/ 	.word	0x00000000
        /*01f8*/ 	.short	0x0101
        /*01fa*/ 	.byte	0x2e
	.zero		1


	//   ....[19]....
        /*01fc*/ 	.word	0x00002130
        /*0200*/ 	.word	0x00000003
        /*0204*/ 	.word	0x00000000
        /*0208*/ 	.short	0x0101
        /*020a*/ 	.byte	0x3f
	.zero		1


	//   ....[20]....
        /*020c*/ 	.word	0x000021b0
        /*0210*/ 	.word	0x000000ff
        /*0214*/ 	.word	0x00000008
        /*0218*/ 	.short	0x010a
        /*021a*/ 	.byte	0x2b
	.zero		1


	//   ....[21]....
        /*021c*/ 	.word	0x00006310
        /*0220*/ 	.word	0x00000000
        /*0224*/ 	.word	0x00000000
        /*0228*/ 	.short	0x0101
        /*022a*/ 	.byte	0x2e
	.zero		1


	//   ....[22]....
        /*022c*/ 	.word	0x00006c40
        /*0230*/ 	.word	0x0000000e
        /*0234*/ 	.word	0x00000018
        /*0238*/ 	.short	0x010a
        /*023a*/ 	.byte	0x3f
	.zero		1


	//   ....[23]....
        /*023c*/ 	.word	0x00007030
        /*0240*/ 	.word	0x00000006
        /*0244*/ 	.word	0x00000068
        /*0248*/ 	.short	0x0101
        /*024a*/ 	.byte	0x3f
	.zero		1


	//   ....[24]....
        /*024c*/ 	.word	0x00007750
        /*0250*/ 	.word	0x00000007
        /*0254*/ 	.word	0x00000000
        /*0258*/ 	.short	0x010a
        /*025a*/ 	.byte	0x3f
	.zero		1


	//   ....[25]....
        /*025c*/ 	.word	0x000077d0
        /*0260*/ 	.word	0x00000004
        /*0264*/ 	.word	0x00000000
        /*0268*/ 	.short	0x010a
        /*026a*/ 	.byte	0x3f
	.zero		1


	//   ....[26]....
        /*026c*/ 	.word	0x00007860
        /*0270*/ 	.word	0x00000005
        /*0274*/ 	.word	0x00000000
        /*0278*/ 	.short	0x010a
        /*027a*/ 	.byte	0x3f
	.zero		1


	//   ....[27]....
        /*027c*/ 	.word	0x000078d0
        /*0280*/ 	.word	0x00000003
        /*0284*/ 	.word	0xfffffff8
        /*0288*/ 	.short	0x010a
        /*028a*/ 	.byte	0x3f
	.zero		1


	//   ....[28]....
        /*028c*/ 	.word	0x00007920
        /*0290*/ 	.word	0x00000003
        /*0294*/ 	.word	0x00000000
        /*0298*/ 	.short	0x010a
        /*029a*/ 	.byte	0x3f
	.zero		1


	//   ....[29]....
        /*029c*/ 	.word	0x00007980
        /*02a0*/ 	.word	0x00000005
        /*02a4*/ 	.word	0x00000000
        /*02a8*/ 	.short	0x010a
        /*02aa*/ 	.byte	0x3f
	.zero		1


	//   ....[30]....
        /*02ac*/ 	.word	0x000079e0
        /*02b0*/ 	.word	0x00000003
        /*02b4*/ 	.word	0x00000008
        /*02b8*/ 	.short	0x010a
        /*02ba*/ 	.byte	0x3f
	.zero		1


	//   ....[31]....
        /*02bc*/ 	.word	0x00007ab0
        /*02c0*/ 	.word	0x0000000e
        /*02c4*/ 	.word	0x00000018
        /*02c8*/ 	.short	0x010a
        /*02ca*/ 	.byte	0x3f
	.zero		1


	//   ....[32]....
        /*02cc*/ 	.word	0x00007b80
        /*02d0*/ 	.word	0x00000007
        /*02d4*/ 	.word	0x00000000
        /*02d8*/ 	.short	0x010a
        /*02da*/ 	.byte	0x3f
	.zero		1


	//   ....[33]....
        /*02dc*/ 	.word	0x00007bd0
        /*02e0*/ 	.word	0x00000004
        /*02e4*/ 	.word	0x00000000
        /*02e8*/ 	.short	0x010a
        /*02ea*/ 	.byte	0x3f
	.zero		1


	//----- nvinfo : EIATTR_NUM_MBARRIERS
	.align		4
.L_37:
        /*02ec*/ 	.byte	0x03, 0x38
        /*02ee*/ 	.short	0x000c


	//----- nvinfo : EIATTR_EXIT_INSTR_OFFSETS
	.align		4
        /*02f0*/ 	.byte	0x04, 0x1c
        /*02f2*/ 	.short	(.L_39 - .L_38)


	//   ....[0]....
.L_38:
        /*02f4*/ 	.word	0x00001360


	//   ....[1]....
        /*02f8*/ 	.word	0x000013c0


	//   ....[2]....
        /*02fc*/ 	.word	0x00006930


	//   ....[3]....
        /*0300*/ 	.word	0x00006960


	//   ....[4]....
        /*0304*/ 	.word	0x000078b0


	//----- nvinfo : EIATTR_MAX_THREADS
	.align		4
.L_39:
        /*0308*/ 	.byte	0x04, 0x05
        /*030a*/ 	.short	(.L_41 - .L_40)
.L_40:
        /*030c*/ 	.word	0x00000180
        /*0310*/ 	.word	0x00000001
        /*0314*/ 	.word	0x00000001


	//----- nvinfo : EIATTR_CRS_STACK_SIZE
	.align		4
.L_41:
        /*0318*/ 	.byte	0x04, 0x1e
        /*031a*/ 	.short	(.L_43 - .L_42)
.L_42:
        /*031c*/ 	.word	0x00000000


	//----- nvinfo : EIATTR_CBANK_PARAM_SIZE
	.align		4
.L_43:
        /*0320*/ 	.byte	0x03, 0x19
        /*0322*/ 	.short	0x0470


	//----- nvinfo : EIATTR_PARAM_CBANK
	.align		4
        /*0324*/ 	.byte	0x04, 0x0a
        /*0326*/ 	.short	(.L_45 - .L_44)
	.align		4
.L_44:
        /*0328*/ 	.word	index@(.nv.constant0._ZN7cutlass13device_kernelINS_4gemm6kernel13GemmUniversalIN4cute5tupleIJiiiiEEENS1_10collective13CollectiveMmaINS1_34MainloopSm90TmaGmmaWarpSpecializedILi3ENS5_IJNS4_1CILi1EEENSA_ILi2EEESB_EEENS1_32KernelTmaWarpSpecializedPingpongEEENS5_IJNSA_ILi64EEENSA_ILi128EEESG_EEENS_10bfloat16_tENS5_IJlSB_lEEESJ_SK_NS4_8TiledMMAINS4_8MMA_AtomIJNS4_4SM904GMMA28MMA_64x128x16_F32BF16BF16_SSILNSO_5MajorE0ELSQ_0ELNSO_7ScaleInE1ELSR_1EEEEEENS4_6LayoutINS5_IJSB_SB_SB_EEENS5_IJNSA_ILi0EEESW_SW_EEEEENS5_IJNS4_10UnderscoreESZ_SZ_EEEEENS4_23SM90_TMA_LOAD_MULTICASTENS4_14ComposedLayoutINS4_7SwizzleILi3ELi4ELi3EEENS4_18smem_ptr_flag_bitsILi16EEENSU_INS5_IJNSA_ILi8EEESG_EEENS5_IJSG_SB_EEEEEEEvNS4_8identityENS4_13SM90_TMA_LOADES1C_vS1D_EENS_8epilogue10collective6detail29Sm90TmaWarpSpecializedAdapterINS1H_15DefaultEpilogueISJ_SK_SK_NS1G_6thread17LinearCombinationISJ_Li1EffLNS1L_9ScaleType4KindE0ELNS_15FloatRoundStyleE2ESJ_EENS1_15EpilogueDefaultEEEEEvvEEEEvNT_6ParamsE)
        /*032c*/ 	.short	0x0210
        /*032e*/ 	.short	0x0470


	//----- nvinfo : EIATTR_SW_WAR
	.align		4
.L_45:
        /*0330*/ 	.byte	0x04, 0x36
        /*0332*/ 	.short	(.L_47 - .L_46)
.L_46:
        /*0334*/ 	.word	0x00000008
.L_47:


//--------------------- .nv.callgraph             --------------------------
	.section	.nv.callgraph,"",@"SHT_CUDA_CALLGRAPH"
	.align	4
	.sectionentsize	8
	.align		4
        /*0000*/ 	.word	0x00000000
	.align		4
        /*0004*/ 	.word	0xffffffff
	.align		4
        /*0008*/ 	.word	index@(_ZN7cutlass13device_kernelINS_4gemm6kernel13GemmUniversalIN4cute5tupleIJiiiiEEENS1_10collective13CollectiveMmaINS1_34MainloopSm90TmaGmmaWarpSpecializedILi3ENS5_IJNS4_1CILi1EEENSA_ILi2EEESB_EEENS1_32KernelTmaWarpSpecializedPingpongEEENS5_IJNSA_ILi64EEENSA_ILi128EEESG_EEENS_10bfloat16_tENS5_IJlSB_lEEESJ_SK_NS4_8TiledMMAINS4_8MMA_AtomIJNS4_4SM904GMMA28MMA_64x128x16_F32BF16BF16_SSILNSO_5MajorE0ELSQ_0ELNSO_7ScaleInE1ELSR_1EEEEEENS4_6LayoutINS5_IJSB_SB_SB_EEENS5_IJNSA_ILi0EEESW_SW_EEEEENS5_IJNS4_10UnderscoreESZ_SZ_EEEEENS4_23SM90_TMA_LOAD_MULTICASTENS4_14ComposedLayoutINS4_7SwizzleILi3ELi4ELi3EEENS4_18smem_ptr_flag_bitsILi16EEENSU_INS5_IJNSA_ILi8EEESG_EEENS5_IJSG_SB_EEEEEEEvNS4_8identityENS4_13SM90_TMA_LOADES1C_vS1D_EENS_8epilogue10collective6detail29Sm90TmaWarpSpecializedAdapterINS1H_15DefaultEpilogueISJ_SK_SK_NS1G_6thread17LinearCombinationISJ_Li1EffLNS1L_9ScaleType4KindE0ELNS_15FloatRoundStyleE2ESJ_EENS1_15EpilogueDefaultEEEEEvvEEEEvNT_6ParamsE)
	.align		4
        /*000c*/ 	.word	index@(__assertfail)
	.align		4
        /*0010*/ 	.word	0x00000000
	.align		4
        /*0014*/ 	.word	0xfffffffe
	.align		4
        /*0018*/ 	.word	0x00000000
	.align		4
        /*001c*/ 	.word	0xfffffffd
	.align		4
        /*0020*/ 	.word	0x00000000
	.align		4
        /*0024*/ 	.word	0xfffffffc


//--------------------- .nv.constant4             --------------------------
	.section	.nv.constant4,"a",@progbits
	.align	8
	.align		8
.nv.constant4:
        /*0000*/ 	.dword	__assertfail
	.align		8
        /*0008*/ 	.dword	__unnamed_1
	.align		8
        /*0010*/ 	.dword	_ZN39_INTERNAL_84c6b26a_4_k_cu_273bf374_28764cuda3std3__45__cpo5beginE
	.align		8
        /*0018*/ 	.dword	_ZN39_INTERNAL_84c6b26a_4_k_cu_273bf374_28764cuda3std3__45__cpo3endE
	.align		8
        /*0020*/ 	.dword	_ZN39_INTERNAL_84c6b26a_4_k_cu_273bf374_28764cuda3std3__45__cpo6cbeginE
	.align		8
        /*0028*/ 	.dword	_ZN39_INTERNAL_84c6b26a_4_k_cu_273bf374_28764cuda3std3__45__cpo4cendE
	.align		8
        /*0030*/ 	.dword	_ZN39_INTERNAL_84c6b26a_4_k_cu_273bf374_28764cuda3std3__441_GLOBAL__N__84c6b26a_4_k_cu_273bf374_28766ignoreE
	.align		8
        /*0038*/ 	.dword	_ZN39_INTERNAL_84c6b26a_4_k_cu_273bf374_28764cuda3std3__419piecewise_constructE
	.align		8
        /*0040*/ 	.dword	_ZN39_INTERNAL_84c6b26a_4_k_cu_273bf374_28764cuda3std3__48in_placeE
	.align		8
        /*0048*/ 	.dword	_ZN39_INTERNAL_84c6b26a_4_k_cu_273bf374_28764cuda3std6ranges3__45__cpo4swapE
	.align		8
        /*0050*/ 	.dword	_ZN39_INTERNAL_84c6b26a_4_k_cu_273bf374_28764cuda3std6ranges3__45__cpo9iter_moveE
	.align		8
        /*0058*/ 	.dword	_ZN39_INTERNAL_84c6b26a_4_k_cu_273bf374_28764cute7productE
	.align		8
        /*0060*/ 	.dword	_ZN39_INTERNAL_84c6b26a_4_k_cu_273bf374_28764cute1_E
	.align		8
        /*0068*/ 	.dword	$str$22
	.align		8
        /*0070*/ 	.dword	$str$23


//--------------------- .text._ZN7cutlass13device_kernelINS_4gemm6kernel13GemmUniversalIN4cute5tupleIJiiiiEEENS1_10collective13CollectiveMmaINS1_34MainloopSm90TmaGmmaWarpSpecializedILi3ENS5_IJNS4_1CILi1EEENSA_ILi2EEESB_EEENS1_32KernelTmaWarpSpecializedPingpongEEENS5_IJNSA_ILi64EEENSA_ILi128EEESG_EEENS_10bfloat16_tENS5_IJlSB_lEEESJ_SK_NS4_8TiledMMAINS4_8MMA_AtomIJNS4_4SM904GMMA28MMA_64x128x16_F32BF16BF16_SSILNSO_5MajorE0ELSQ_0ELNSO_7ScaleInE1ELSR_1EEEEEENS4_6LayoutINS5_IJSB_SB_SB_EEENS5_IJNSA_ILi0EEESW_SW_EEEEENS5_IJNS4_10UnderscoreESZ_SZ_EEEEENS4_23SM90_TMA_LOAD_MULTICASTENS4_14ComposedLayoutINS4_7SwizzleILi3ELi4ELi3EEENS4_18smem_ptr_flag_bitsILi16EEENSU_INS5_IJNSA_ILi8EEESG_EEENS5_IJSG_SB_EEEEEEEvNS4_8identityENS4_13SM90_TMA_LOADES1C_vS1D_EENS_8epilogue10collective6detail29Sm90TmaWarpSpecializedAdapterINS1H_15DefaultEpilogueISJ_SK_SK_NS1G_6thread17LinearCombinationISJ_Li1EffLNS1L_9ScaleType4KindE0ELNS_15FloatRoundStyleE2ESJ_EENS1_15EpilogueDefaultEEEEEvvEEEEvNT_6ParamsE --------------------------
	.section	.text._ZN7cutlass13device_kernelINS_4gemm6kernel13GemmUniversalIN4cute5tupleIJiiiiEEENS1_10collective13CollectiveMmaINS1_34MainloopSm90TmaGmmaWarpSpecializedILi3ENS5_IJNS4_1CILi1EEENSA_ILi2EEESB_EEENS1_32KernelTmaWarpSpecializedPingpongEEENS5_IJNSA_ILi64EEENSA_ILi128EEESG_EEENS_10bfloat16_tENS5_IJlSB_lEEESJ_SK_NS4_8TiledMMAINS4_8MMA_AtomIJNS4_4SM904GMMA28MMA_64x128x16_F32BF16BF16_SSILNSO_5MajorE0ELSQ_0ELNSO_7ScaleInE1ELSR_1EEEEEENS4_6LayoutINS5_IJSB_SB_SB_EEENS5_IJNSA_ILi0EEESW_SW_EEEEENS5_IJNS4_10UnderscoreESZ_SZ_EEEEENS4_23SM90_TMA_LOAD_MULTICASTENS4_14ComposedLayoutINS4_7SwizzleILi3ELi4ELi3EEENS4_18smem_ptr_flag_bitsILi16EEENSU_INS5_IJNSA_ILi8EEESG_EEENS5_IJSG_SB_EEEEEEEvNS4_8identityENS4_13SM90_TMA_LOADES1C_vS1D_EENS_8epilogue10collective6detail29Sm90TmaWarpSpecializedAdapterINS1H_15DefaultEpilogueISJ_SK_SK_NS1G_6thread17LinearCombinationISJ_Li1EffLNS1L_9ScaleType4KindE0ELNS_15FloatRoundStyleE2ESJ_EENS1_15EpilogueDefaultEEEEEvvEEEEvNT_6ParamsE,"ax",@progbits
	.align	128
.text._ZN7cutlass13device_kernelINS_4gemm6kernel13GemmUniversalIN4cute5tupleIJiiiiEEENS1_10collective13CollectiveMmaINS1_34MainloopSm90TmaGmmaWarpSpecializedILi3ENS5_IJNS4_1CILi1EEENSA_ILi2EEESB_EEENS1_32KernelTmaWarpSpecializedPingpongEEENS5_IJNSA_ILi64EEENSA_ILi128EEESG_EEENS_10bfloat16_tENS5_IJlSB_lEEESJ_SK_NS4_8TiledMMAINS4_8MMA_AtomIJNS4_4SM904GMMA28MMA_64x128x16_F32BF16BF16_SSILNSO_5MajorE0ELSQ_0ELNSO_7ScaleInE1ELSR_1EEEEEENS4_6LayoutINS5_IJSB_SB_SB_EEENS5_IJNSA_ILi0EEESW_SW_EEEEENS5_IJNS4_10UnderscoreESZ_SZ_EEEEENS4_23SM90_TMA_LOAD_MULTICASTENS4_14ComposedLayoutINS4_7SwizzleILi3ELi4ELi3EEENS4_18smem_ptr_flag_bitsILi16EEENSU_INS5_IJNSA_ILi8EEESG_EEENS5_IJSG_SB_EEEEEEEvNS4_8identityENS4_13SM90_TMA_LOADES1C_vS1D_EENS_8epilogue10collective6detail29Sm90TmaWarpSpecializedAdapterINS1H_15DefaultEpilogueISJ_SK_SK_NS1G_6thread17LinearCombinationISJ_Li1EffLNS1L_9ScaleType4KindE0ELNS_15FloatRoundStyleE2ESJ_EENS1_15EpilogueDefaultEEEEEvvEEEEvNT_6ParamsE:
        .type           _ZN7cutlass13device_kernelINS_4gemm6kernel13GemmUniversalIN4cute5tupleIJiiiiEEENS1_10collective13CollectiveMmaINS1_34MainloopSm90TmaGmmaWarpSpecializedILi3ENS5_IJNS4_1CILi1EEENSA_ILi2EEESB_EEENS1_32KernelTmaWarpSpecializedPingpongEEENS5_IJNSA_ILi64EEENSA_ILi128EEESG_EEENS_10bfloat16_tENS5_IJlSB_lEEESJ_SK_NS4_8TiledMMAINS4_8MMA_AtomIJNS4_4SM904GMMA28MMA_64x128x16_F32BF16BF16_SSILNSO_5MajorE0ELSQ_0ELNSO_7ScaleInE1ELSR_1EEEEEENS4_6LayoutINS5_IJSB_SB_SB_EEENS5_IJNSA_ILi0EEESW_SW_EEEEENS5_IJNS4_10UnderscoreESZ_SZ_EEEEENS4_23SM90_TMA_LOAD_MULTICASTENS4_14ComposedLayoutINS4_7SwizzleILi3ELi4ELi3EEENS4_18smem_ptr_flag_bitsILi16EEENSU_INS5_IJNSA_ILi8EEESG_EEENS5_IJSG_SB_EEEEEEEvNS4_8identityENS4_13SM90_TMA_LOADES1C_vS1D_EENS_8epilogue10collective6detail29Sm90TmaWarpSpecializedAdapterINS1H_15DefaultEpilogueISJ_SK_SK_NS1G_6thread17LinearCombinationISJ_Li1EffLNS1L_9ScaleType4KindE0ELNS_15FloatRoundStyleE2ESJ_EENS1_15EpilogueDefaultEEEEEvvEEEEvNT_6ParamsE,@function
        .size           _ZN7cutlass13device_kernelINS_4gemm6kernel13GemmUniversalIN4cute5tupleIJiiiiEEENS1_10collective13CollectiveMmaINS1_34MainloopSm90TmaGmmaWarpSpecializedILi3ENS5_IJNS4_1CILi1EEENSA_ILi2EEESB_EEENS1_32KernelTmaWarpSpecializedPingpongEEENS5_IJNSA_ILi64EEENSA_ILi128EEESG_EEENS_10bfloat16_tENS5_IJlSB_lEEESJ_SK_NS4_8TiledMMAINS4_8MMA_AtomIJNS4_4SM904GMMA28MMA_64x128x16_F32BF16BF16_SSILNSO_5MajorE0ELSQ_0ELNSO_7ScaleInE1ELSR_1EEEEEENS4_6LayoutINS5_IJSB_SB_SB_EEENS5_IJNSA_ILi0EEESW_SW_EEEEENS5_IJNS4_10UnderscoreESZ_SZ_EEEEENS4_23SM90_TMA_LOAD_MULTICASTENS4_14ComposedLayoutINS4_7SwizzleILi3ELi4ELi3EEENS4_18smem_ptr_flag_bitsILi16EEENSU_INS5_IJNSA_ILi8EEESG_EEENS5_IJSG_SB_EEEEEEEvNS4_8identityENS4_13SM90_TMA_LOADES1C_vS1D_EENS_8epilogue10collective6detail29Sm90TmaWarpSpecializedAdapterINS1H_15DefaultEpilogueISJ_SK_SK_NS1G_6thread17LinearCombinationISJ_Li1EffLNS1L_9ScaleType4KindE0ELNS_15FloatRoundStyleE2ESJ_EENS1_15EpilogueDefaultEEEEEvvEEEEvNT_6ParamsE,(.L_x_199 - _ZN7cutlass13device_kernelINS_4gemm6kernel13GemmUniversalIN4cute5tupleIJiiiiEEENS1_10collective13CollectiveMmaINS1_34MainloopSm90TmaGmmaWarpSpecializedILi3ENS5_IJNS4_1CILi1EEENSA_ILi2EEESB_EEENS1_32KernelTmaWarpSpecializedPingpongEEENS5_IJNSA_ILi64EEENSA_ILi128EEESG_EEENS_10bfloat16_tENS5_IJlSB_lEEESJ_SK_NS4_8TiledMMAINS4_8MMA_AtomIJNS4_4SM904GMMA28MMA_64x128x16_F32BF16BF16_SSILNSO_5MajorE0ELSQ_0ELNSO_7ScaleInE1ELSR_1EEEEEENS4_6LayoutINS5_IJSB_SB_SB_EEENS5_IJNSA_ILi0EEESW_SW_EEEEENS5_IJNS4_10UnderscoreESZ_SZ_EEEEENS4_23SM90_TMA_LOAD_MULTICASTENS4_14ComposedLayoutINS4_7SwizzleILi3ELi4ELi3EEENS4_18smem_ptr_flag_bitsILi16EEENSU_INS5_IJNSA_ILi8EEESG_EEENS5_IJSG_SB_EEEEEEEvNS4_8identityENS4_13SM90_TMA_LOADES1C_vS1D_EENS_8epilogue10collective6detail29Sm90TmaWarpSpecializedAdapterINS1H_15DefaultEpilogueISJ_SK_SK_NS1G_6thread17LinearCombinationISJ_Li1EffLNS1L_9ScaleType4KindE0ELNS_15FloatRoundStyleE2ESJ_EENS1_15EpilogueDefaultEEEEEvvEEEEvNT_6ParamsE)
        .other          _ZN7cutlass13device_kernelINS_4gemm6kernel13GemmUniversalIN4cute5tupleIJiiiiEEENS1_10collective13CollectiveMmaINS1_34MainloopSm90TmaGmmaWarpSpecializedILi3ENS5_IJNS4_1CILi1EEENSA_ILi2EEESB_EEENS1_32KernelTmaWarpSpecializedPingpongEEENS5_IJNSA_ILi64EEENSA_ILi128EEESG_EEENS_10bfloat16_tENS5_IJlSB_lEEESJ_SK_NS4_8TiledMMAINS4_8MMA_AtomIJNS4_4SM904GMMA28MMA_64x128x16_F32BF16BF16_SSILNSO_5MajorE0ELSQ_0ELNSO_7ScaleInE1ELSR_1EEEEEENS4_6LayoutINS5_IJSB_SB_SB_EEENS5_IJNSA_ILi0EEESW_SW_EEEEENS5_IJNS4_10UnderscoreESZ_SZ_EEEEENS4_23SM90_TMA_LOAD_MULTICASTENS4_14ComposedLayoutINS4_7SwizzleILi3ELi4ELi3EEENS4_18smem_ptr_flag_bitsILi16EEENSU_INS5_IJNSA_ILi8EEESG_EEENS5_IJSG_SB_EEEEEEEvNS4_8identityENS4_13SM90_TMA_LOADES1C_vS1D_EENS_8epilogue10collective6detail29Sm90TmaWarpSpecializedAdapterINS1H_15DefaultEpilogueISJ_SK_SK_NS1G_6thread17LinearCombinationISJ_Li1EffLNS1L_9ScaleType4KindE0ELNS_15FloatRoundStyleE2ESJ_EENS1_15EpilogueDefaultEEEEEvvEEEEvNT_6ParamsE,@"STO_CUDA_ENTRY STV_DEFAULT"
_ZN7cutlass13device_kernelINS_4gemm6kernel13GemmUniversalIN4cute5tupleIJiiiiEEENS1_10collective13CollectiveMmaINS1_34MainloopSm90TmaGmmaWarpSpecializedILi3ENS5_IJNS4_1CILi1EEENSA_ILi2EEESB_EEENS1_32KernelTmaWarpSpecializedPingpongEEENS5_IJNSA_ILi64EEENSA_ILi128EEESG_EEENS_10bfloat16_tENS5_IJlSB_lEEESJ_SK_NS4_8TiledMMAINS4_8MMA_AtomIJNS4_4SM904GMMA28MMA_64x128x16_F32BF16BF16_SSILNSO_5MajorE0ELSQ_0ELNSO_7ScaleInE1ELSR_1EEEEEENS4_6LayoutINS5_IJSB_SB_SB_EEENS5_IJNSA_ILi0EEESW_SW_EEEEENS5_IJNS4_10UnderscoreESZ_SZ_EEEEENS4_23SM90_TMA_LOAD_MULTICASTENS4_14ComposedLayoutINS4_7SwizzleILi3ELi4ELi3EEENS4_18smem_ptr_flag_bitsILi16EEENSU_INS5_IJNSA_ILi8EEESG_EEENS5_IJSG_SB_EEEEEEEvNS4_8identityENS4_13SM90_TMA_LOADES1C_vS1D_EENS_8epilogue10collective6detail29Sm90TmaWarpSpecializedAdapterINS1H_15DefaultEpilogueISJ_SK_SK_NS1G_6thread17LinearCombinationISJ_Li1EffLNS1L_9ScaleType4KindE0ELNS_15FloatRoundStyleE2ESJ_EENS1_15EpilogueDefaultEEEEEvvEEEEvNT_6ParamsE:
[----:B------:R-:W0:Y:S02]  /*0000*/  LDC R1, c[0x0][0x28] ;  /* 0x00000a00ff017b82 */ /* 0x000e240000000800 */
[----:B0-----:R-:W-:Y:S01]  /*0010*/  VIADD R1, R1, 0xfffffff8 ;  /* 0xfffffff801017836 */ /* 0x001fe20000000000 */
[----:B------:R-:W0:Y:S01]  /*0020*/  S2R R4, SR_TID.X ;  /* 0x0000000000047919 */ /* 0x000e220000002100 */
[----:B------:R-:W-:Y:S01]  /*0030*/  ELECT P0, URZ, PT ;  /* 0x00000000003f782f */ /* 0x000fe20003800000 */
[----:B------:R-:W-:Y:S01]  /*0040*/  BSSY B0, `(.L_x_0) ;  /* 0x000000f000007945 */ /* 0x000fe20003800000 */
[--C-:B0-----:R-:W-:Y:S02]  /*0050*/  SHF.R.U32.HI R0, RZ, 0x5, R4.reuse ;  /* 0x00000005ff007819 */ /* 0x101fe40000011604 */
[----:B------:R-:W-:-:S03]  /*0060*/  SHF.R.U32.HI R7, RZ, 0x7, R4 ;  /* 0x00000007ff077819 */ /* 0x000fc60000011604 */
[----:B------:R-:W0:Y:S04]  /*0070*/  SHFL.IDX PT, R2, R0, RZ, 0x1f ;  /* 0x00001fff00027589 */ /* 0x000e2800000e0000 */
[----:B------:R1:W2:Y:S01]  /*0080*/  SHFL.IDX PT, R8, R7, RZ, 0x1f ;  /* 0x00001fff07087589 */ /* 0x0002a200000e0000 */
[----:B0-----:R-:W-:-:S13]  /*0090*/  ISETP.NE.OR P0, PT, R2, RZ, !P0 ;  /* 0x000000ff0200720c */ /* 0x001fda0004705670 */
[----:B-12---:R-:W-:Y:S05]  /*00a0*/  @P0 BRA `(.L_x_1) ;  /* 0x0000000000200947 */ /* 0x006fea0003800000 */
[----:B------:R-:W-:Y:S02]  /*00b0*/  ULDC.64 UR4, c[0x0][0x198] ;  /* 0x0000660000047ab9 */ /* 0x000fe40000000a00 */
[----:B------:R-:W-:Y:S02]  /*00c0*/  UIADD3 UR6, UP0, UR4, 0xf0, URZ ;  /* 0x000000f004067890 */ /* 0x000fe4000ff1e03f */
[----:B------:R-:W-:Y:S02]  /*00d0*/  UIADD3 UR4, UP1, UR4, 0x1f0, URZ ;  /* 0x000001f004047890 */ /* 0x000fe4000ff3e03f */
[----:B------:R-:W-:Y:S02]  /*00e0*/  UIADD3.X UR7, URZ, UR5, URZ, UP0, !UPT ;  /* 0x000000053f077290 */ /* 0x000fe400087fe43f */
[----:B------:R-:W-:-:S07]  /*00f0*/  UIADD3.X UR5, URZ, UR5, URZ, UP1, !UPT ;  /* 0x000000053f057290 */ /* 0x000fce0008ffe43f */
[----:B------:R0:W-:Y:S02]  /*0100*/  UTMACCTL.PF [UR6] ;  /* 0x00000000060079b9 */ /* 0x0001e40008040000 */
[----:B------:R0:W-:Y:S02]  /*0110*/  UTMACCTL.PF [UR4] ;  /* 0x00000000040079b9 */ /* 0x0001e40008040000 */
[----:B0-----:R-:W-:Y:S01]  /*0120*/  NOP ;  /* 0x0000000000007918 */ /* 0x001fe20000000000 */
.L_x_1:
[----:B------:R-:W-:Y:S05]  /*0130*/  BSYNC B0 ;  /* 0x0000000000007941 */ /* 0x000fea0003800000 */
.L_x_0:
[----:B------:R-:W0:Y:S01]  /*0140*/  SHFL.IDX PT, R9, R0, RZ, 0x1f ;  /* 0x00001fff00097589 */ /* 0x000e2200000e0000 */
[----:B------:R-:W-:Y:S02]  /*0150*/  SHF.R.S32.HI R3, RZ, 0x1f, R4 ;  /* 0x0000001fff037819 */ /* 0x000fe40000011404 */
[----:B0-----:R-:W-:-:S13]  /*0160*/  ISETP.NE.AND P0, PT, R9, RZ, PT ;  /* 0x000000ff0900720c */ /* 0x001fda0003f05270 */
[----:B------:R-:W-:Y:S05]  /*0170*/  @P0 BRA `(.L_x_2) ;  /* 0x0000000000500947 */ /* 0x000fea0003800000 */
[----:B------:R-:W0:Y:S01]  /*0180*/  S2UR UR8, SR_CgaCtaId ;  /* 0x00000000000879c3 */ /* 0x000e220000008800 */
[----:B------:R-:W-:Y:S01]  /*0190*/  UMOV UR4, 0x400 ;  /* 0x0000040000047882 */ /* 0x000fe20000000000 */
[----:B------:R-:W-:Y:S01]  /*01a0*/  UMOV UR5, 0x1 ;  /* 0x0000000100057882 */ /* 0x000fe20000000000 */
[----:B------:R-:W-:Y:S01]  /*01b0*/  UMOV UR6, 0x2 ;  /* 0x0000000200067882 */ /* 0x000fe20000000000 */
[----:B------:R-:W-:Y:S01]  /*01c0*/  ELECT P0, URZ, PT ;  /* 0x00000000003f782f */ /* 0x000fe20003800000 */
[----:B------:R-:W-:-:S04]  /*01d0*/  UIADD3 UR6, -UR6, 0x100000, URZ ;  /* 0x0010000006067890 */ /* 0x000fc8000fffe13f */
[----:B------:R-:W-:Y:S02]  /*01e0*/  USHF.L.U32 UR7, UR6, 0xb, URZ ;  /* 0x0000000b06077899 */ /* 0x000fe4000800063f */
[----:B------:R-:W-:Y:S02]  /*01f0*/  USHF.L.U32 UR6, UR6, 0x1, URZ ;  /* 0x0000000106067899 */ /* 0x000fe4000800063f */
[----:B0-----:R-:W-:Y:S02]  /*0200*/  ULEA UR8, UR8, UR4, 0x18 ;  /* 0x0000000408087291 */ /* 0x001fe4000f8ec03f */
[----:B------:R-:W-:-:S04]  /*0210*/  UIADD3 UR4, -UR5, 0x100000, URZ ;  /* 0x0010000005047890 */ /* 0x000fc8000fffe13f */
[----:B------:R-:W-:Y:S02]  /*0220*/  USHF.L.U32 UR5, UR4, 0xb, URZ ;  /* 0x0000000b04057899 */ /* 0x000fe4000800063f */
[----:B------:R-:W-:Y:S01]  /*0230*/  USHF.L.U32 UR4, UR4, 0x1, URZ ;  /* 0x0000000104047899 */ /* 0x000fe2000800063f */
[----:B------:R-:W0:Y:S11]  /*0240*/  FENCE.VIEW.ASYNC.S ;  /* 0x00000000000073c6 */ /* 0x000e360000000000 */
[----:B0-----:R0:W1:Y:S01]  /*0250*/  SYNCS.EXCH.64 URZ, [UR8], UR4 ;  /* 0x00000004083f75b2 */ /* 0x0010620008000100 */
[----:B------:R0:W2:Y:S01]  /*0260*/  SYNCS.EXCH.64 URZ, [UR8+0x18], UR6 ;  /* 0x00001806083f75b2 */ /* 0x0000a20008000100 */
[----:B------:R0:W3:Y:S01]  /*0270*/  SYNCS.EXCH.64 URZ, [UR8+0x8], UR4 ;  /* 0x00000804083f75b2 */ /* 0x0000e20008000100 */
[----:B------:R0:W4:Y:S01]  /*0280*/  SYNCS.EXCH.64 URZ, [UR8+0x20], UR6 ;  /* 0x00002006083f75b2 */ /* 0x0001220008000100 */
[----:B------:R0:W0:Y:S01]  /*0290*/  SYNCS.EXCH.64 URZ, [UR8+0x10], UR4 ;  /* 0x00001004083f75b2 */ /* 0x0000220008000100 */
[----:B------:R0:W0:Y:S01]  /*02a0*/  SYNCS.EXCH.64 URZ, [UR8+0x28], UR6 ;  /* 0x00002806083f75b2 */ /* 0x0000220008000100 */
[----:B------:R-:W-:Y:S01]  /*02b0*/  NOP ;  /* 0x0000000000007918 */ /* 0x000fe20000000000 */
.L_x_2:
[----:B------:R-:W5:Y:S01]  /*02c0*/  SHFL.IDX PT, R12, R0, RZ, 0x1f ;  /* 0x00001fff000c7589 */ /* 0x000f6200000e0000 */
[----:B------:R-:W-:Y:S01]  /*02d0*/  LEA.HI R3, R3, R4, RZ, 0x7 ;  /* 0x0000000403037211 */ /* 0x000fe200078f38ff */
[----:B------:R-:W1:Y:S01]  /*02e0*/  S2UR UR12, SR_CTAID.X ;  /* 0x00000000000c79c3 */ /* 0x000e620000002500 */
[----:B------:R-:W-:Y:S01]  /*02f0*/  ELECT P0, URZ, PT ;  /* 0x00000000003f782f */ /* 0x000fe20003800000 */
[----:B------:R0:W2:Y:S01]  /*0300*/  SHFL.IDX PT, R11, R0, RZ, 0x1f ;  /* 0x00001fff000b7589 */ /* 0x0000a200000e0000 */
[----:B------:R-:W-:Y:S02]  /*0310*/  LOP3.LUT R3, R3, 0xffffff80, RZ, 0xc0, !PT ;  /* 0xffffff8003037812 */ /* 0x000fe400078ec0ff */
[----:B------:R-:W-:Y:S01]  /*0320*/  ELECT P1, URZ, PT ;  /* 0x00000000003f782f */ /* 0x000fe20003820000 */
[----:B------:R-:W-:Y:S01]  /*0330*/  NOP ;  /* 0x0000000000007918 */ /* 0x000fe20000000000 */
[----:B------:R-:W3:Y:S01]  /*0340*/  S2R R6, SR_CTAID.Y ;  /* 0x0000000000067919 */ /* 0x000ee20000002600 */
[----:B0-----:R-:W-:Y:S01]  /*0350*/  ULDC UR4, c[0x0][0x150] ;  /* 0x0000540000047ab9 */ /* 0x001fe20000000800 */
[----:B------:R-:W-:Y:S01]  /*0360*/  IMAD.IADD R5, R4, 0x1, -R3 ;  /* 0x0000000104057824 */ /* 0x000fe200078e0a03 */
[----:B------:R-:W0:Y:S01]  /*0370*/  LDC R25, c[0x0][0x148] ;  /* 0x00005200ff197b82 */ /* 0x000e220000000800 */
[----:B------:R-:W-:Y:S01]  /*0380*/  SHF.R.S32.HI R0, RZ, 0x1f, R9 ;  /* 0x0000001fff007819 */ /* 0x000fe20000011409 */
[----:B------:R-:W4:Y:S01]  /*0390*/  SHFL.IDX PT, R15, R7, RZ, 0x1f ;  /* 0x00001fff070f7589 */ /* 0x000f2200000e0000 */
[----:B------:R-:W-:Y:S01]  /*03a0*/  UMOV UR11, 0x80 ;  /* 0x00000080000b7882 */ /* 0x000fe20000000000 */
[----:B------:R-:W-:Y:S01]  /*03b0*/  SHF.R.S32.HI R20, RZ, 0x1f, R5 ;  /* 0x0000001fff147819 */ /* 0x000fe20000011405 */
[----:B------:R-:W-:Y:S01]  /*03c0*/  NOP ;  /* 0x0000000000007918 */ /* 0x000fe20000000000 */
[----:B------:R-:W-:Y:S01]  /*03d0*/  LEA.HI R0, R0, R9, RZ, 0x2 ;  /* 0x0000000900007211 */ /* 0x000fe200078f10ff */
[----:B------:R-:W-:Y:S01]  /*03e0*/  VIADD R35, R8, 0xffffffff ;  /* 0xffffffff08237836 */ /* 0x000fe20000000000 */
[----:B------:R-:W-:Y:S01]  /*03f0*/  LEA.HI R3, R20, R5, RZ, 0x3 ;  /* 0x0000000514037211 */ /* 0x000fe200078f18ff */
[----:B------:R-:W4:Y:S01]  /*0400*/  LDC R13, c[0x0][0x140] ;  /* 0x00005000ff0d7b82 */ /* 0x000f220000000800 */
[----:B------:R-:W-:-:S02]  /*0410*/  LOP3.LUT R0, R0, 0x3ffffffc, RZ, 0xc0, !PT ;  /* 0x3ffffffc00007812 */ /* 0x000fc400078ec0ff */
[--C-:B------:R-:W-:Y:S02]  /*0420*/  SHF.R.S32.HI R10, RZ, 0x3, R3.reuse ;  /* 0x00000003ff0a7819 */ /* 0x100fe40000011403 */
[----:B------:R-:W-:Y:S01]  /*0430*/  SHF.R.S32.HI R3, RZ, 0x1f, R3 ;  /* 0x0000001fff037819 */ /* 0x000fe20000011403 */
[----:B------:R-:W-:Y:S01]  /*0440*/  IMAD.IADD R0, R9, 0x1, -R0 ;  /* 0x0000000109007824 */ /* 0x000fe200078e0a00 */
[----:B-----5:R-:W-:Y:S02]  /*0450*/  ISETP.NE.OR P0, PT, R12, RZ, !P0 ;  /* 0x000000ff0c00720c */ /* 0x020fe40004705670 */
[----:B------:R-:W-:Y:S01]  /*0460*/  LEA.HI R3, R3, R10, RZ, 0x2 ;  /* 0x0000000a03037211 */ /* 0x000fe200078f10ff */
[----:B------:R-:W5:Y:S01]  /*0470*/  LDC R12, c[0x0][0x144] ;  /* 0x00005100ff0c7b82 */ /* 0x000f620000000800 */
[----:B--2---:R-:W-:Y:S02]  /*0480*/  ISETP.NE.OR P1, PT, R11, RZ, !P1 ;  /* 0x000000ff0b00720c */ /* 0x004fe40004f25670 */
[----:B------:R-:W-:-:S02]  /*0490*/  LOP3.LUT R11, R3, 0xfffffffc, RZ, 0xc0, !PT ;  /* 0xfffffffc030b7812 */ /* 0x000fc400078ec0ff */
[----:B------:R-:W-:Y:S02]  /*04a0*/  SHF.R.S32.HI R3, RZ, 0x1f, R2 ;  /* 0x0000001fff037819 */ /* 0x000fe40000011402 */
[----:B------:R-:W-:Y:S01]  /*04b0*/  ISETP.GE.U32.AND P5, PT, R35, 0x2, PT ;  /* 0x000000022300780c */ /* 0x000fe20003fa6070 */
[----:B------:R-:W-:Y:S01]  /*04c0*/  IMAD.IADD R11, R10, 0x1, -R11 ;  /* 0x000000010a0b7824 */ /* 0x000fe200078e0a0b */
[----:B-1----:R-:W-:Y:S01]  /*04d0*/  I2FP.F32.U32 R10, UR12 ;  /* 0x0000000c000a7c45 */ /* 0x002fe20008201000 */
[----:B------:R-:W-:Y:S01]  /*04e0*/  VOTEU.ALL UP0, P0 ;  /* 0x00000000003f7886 */ /* 0x000fe20000000000 */
[----:B---3--:R-:W-:Y:S01]  /*04f0*/  I2FP.F32.U32 R9, R6 ;  /* 0x0000000600097245 */ /* 0x008fe20000201000 */
[----:B------:R-:W-:Y:S01]  /*0500*/  IMAD R0, R0, 0x4, R11 ;  /* 0x0000000400007824 */ /* 0x000fe200078e020b */
[----:B------:R-:W-:Y:S01]  /*0510*/  LEA.HI R3, R3, R2, RZ, 0x2 ;  /* 0x0000000203037211 */ /* 0x000fe200078f10ff */
[----:B------:R-:W-:Y:S01]  /*0520*/  VOTEU.ALL UP1, P1 ;  /* 0x00000000003f7886 */ /* 0x000fe20000820000 */
[----:B------:R-:W-:Y:S01]  /*0530*/  FMUL R10, R10, UR4 ;  /* 0x000000040a0a7c20 */ /* 0x000fe20008400000 */
[----:B------:R-:W1:Y:S01]  /*0540*/  @!UP0 S2UR UR7, SR_CgaCtaId ;  /* 0x00000000000789c3 */ /* 0x000e620000008800 */
[----:B------:R-:W-:Y:S01]  /*0550*/  ULDC UR4, c[0x0][0x154] ;  /* 0x0000550000047ab9 */ /* 0x000fe20000000800 */
[----:B------:R-:W-:Y:S01]  /*0560*/  LOP3.LUT R3, R3, 0xfffffffc, RZ, 0xc0, !PT ;  /* 0xfffffffc03037812 */ /* 0x000fe200078ec0ff */
[----:B------:R-:W-:Y:S01]  /*0570*/  FMUL R9, R9, UR4 ;  /* 0x0000000409097c20 */ /* 0x000fe20008400000 */
[----:B------:R-:W-:Y:S01]  /*0580*/  UMOV UR4, 0x20 ;  /* 0x0000002000047882 */ /* 0x000fe20000000000 */
[----:B------:R-:W2:Y:S01]  /*0590*/  F2I.U32.TRUNC.NTZ R10, R10 ;  /* 0x0000000a000a7305 */ /* 0x000ea2000020f000 */
[----:B------:R-:W-:Y:S01]  /*05a0*/  @!UP0 UMOV UR6, 0x400 ;  /* 0x0000040000068882 */ /* 0x000fe20000000000 */
[----:B------:R-:W-:Y:S01]  /*05b0*/  IMAD.IADD R14, R2, 0x1, -R3 ;  /* 0x00000001020e7824 */ /* 0x000fe200078e0a03 */
[----:B------:R-:W3:Y:S01]  /*05c0*/  @!UP1 S2UR UR10, SR_CgaCtaId ;  /* 0x00000000000a99c3 */ /* 0x000ee20000008800 */
[----:B------:R-:W-:Y:S01]  /*05d0*/  IMAD.SHL.U32 R3, R0, 0x4, RZ ;  /* 0x0000000400037824 */ /* 0x000fe200078e00ff */
[----:B------:R-:W-:-:S04]  /*05e0*/  @!UP0 UIADD3 UR4, -UR4, 0x100000, URZ ;  /* 0x0010000004048890 */ /* 0x000fc8000fffe13f */
[----:B------:R-:W-:Y:S02]  /*05f0*/  @!UP0 USHF.L.U32 UR5, UR4, 0xb, URZ ;  /* 0x0000000b04058899 */ /* 0x000fe4000800063f */
[----:B------:R-:W-:Y:S01]  /*0600*/  @!UP0 USHF.L.U32 UR4, UR4, 0x1, URZ ;  /* 0x0000000104048899 */ /* 0x000fe2000800063f */
[----:B----4-:R-:W-:Y:S01]  /*0610*/  ISETP.EQ.U32.AND P3, PT, R13, 0x1, PT ;  /* 0x000000010d00780c */ /* 0x010fe20003f62070 */
[----:B------:R-:W-:Y:S01]  /*0620*/  @!UP1 UMOV UR9, 0x400 ;  /* 0x0000040000099882 */ /* 0x000fe20000000000 */
[----:B------:R-:W4:Y:S01]  /*0630*/  F2I.U32.TRUNC.NTZ R9, R9 ;  /* 0x0000000900097305 */ /* 0x000f22000020f000 */
[----:B------:R-:W-:Y:S01]  /*0640*/  LOP3.LUT R88, R0, 0xc, R3, 0x78, !PT ;  /* 0x0000000c00587812 */ /* 0x000fe200078e7803 */
[----:B------:R-:W-:Y:S01]  /*0650*/  VOTEU.ALL UP2, P1 ;  /* 0x00000000003f7886 */ /* 0x000fe20000840000 */
[----:B------:R-:W-:Y:S01]  /*0660*/  VOTEU.ALL UP3, P1 ;  /* 0x00000000003f7886 */ /* 0x000fe20000860000 */
[----:B------:R-:W-:Y:S01]  /*0670*/  VOTEU.ALL UP4, P1 ;  /* 0x00000000003f7886 */ /* 0x000fe20000880000 */
[----:B------:R-:W-:Y:S01]  /*0680*/  VOTEU.ALL UP5, P1 ;  /* 0x00000000003f7886 */ /* 0x000fe200008a0000 */
[----:B------:R-:W-:Y:S01]  /*0690*/  ISETP.NE.AND P1, PT, R14, 0x3, PT ;  /* 0x000000030e00780c */ /* 0x000fe20003f25270 */
[----:B--2---:R-:W-:Y:S01]  /*06a0*/  IMAD.MOV R21, RZ, RZ, -R10 ;  /* 0x000000ffff157224 */ /* 0x004fe200078e0a0a */
[----:B------:R-:W-:-:S02]  /*06b0*/  R2UR UR43, R15 ;  /* 0x000000000f2b72ca */ /* 0x000fc400000e0000 */
[----:B------:R-:W-:Y:S01]  /*06c0*/  ISETP.EQ.OR P1, PT, R14, RZ, !P1 ;  /* 0x000000ff0e00720c */ /* 0x000fe20004f22670 */
[----:B-1----:R-:W-:Y:S01]  /*06d0*/  @!UP0 ULEA UR8, UR7, UR6, 0x18 ;  /* 0x0000000607088291 */ /* 0x002fe2000f8ec03f */
[----:B-----5:R-:W-:Y:S01]  /*06e0*/  IMAD R21, R12, R21, UR12 ;  /* 0x0000000c0c157e24 */ /* 0x020fe2000f8e0215 */
[----:B------:R-:W-:-:S04]  /*06f0*/  @!UP1 UIADD3 UR6, -UR11, 0x100000, URZ ;  /* 0x001000000b069890 */ /* 0x000fc8000fffe13f */
[----:B------:R-:W-:Y:S02]  /*0700*/  @!UP1 USHF.L.U32 UR7, UR6, 0xb, URZ ;  /* 0x0000000b06079899 */ /* 0x000fe4000800063f */
[----:B------:R-:W-:Y:S01]  /*0710*/  @!UP1 USHF.L.U32 UR6, UR6, 0x1, URZ ;  /* 0x0000000106069899 */ /* 0x000fe2000800063f */
[C---:B------:R-:W-:Y:S01]  /*0720*/  ISETP.EQ.AND P1, PT, R8.reuse, RZ, P1 ;  /* 0x000000ff0800720c */ /* 0x040fe20000f22270 */
[----:B----4-:R-:W-:Y:S01]  /*0730*/  IMAD.MOV R24, RZ, RZ, -R9 ;  /* 0x000000ffff187224 */ /* 0x010fe200078e0a09 */
[----:B------:R-:W-:Y:S01]  /*0740*/  VOTEU.ALL UP0, P0 ;  /* 0x00000000003f7886 */ /* 0x000fe20000000000 */
[----:B------:R-:W-:Y:S01]  /*0750*/  ISETP.NE.AND P2, PT, R8, RZ, PT ;  /* 0x000000ff0800720c */ /* 0x000fe20003f45270 */
[----:B---3--:R-:W-:Y:S01]  /*0760*/  @!UP1 ULEA UR9, UR10, UR9, 0x18 ;  /* 0x000000090a099291 */ /* 0x008fe2000f8ec03f */
[----:B0-----:R-:W-:Y:S01]  /*0770*/  IMAD R3, R25, R24, R6 ;  /* 0x0000001819037224 */ /* 0x001fe200078e0206 */
[----:B------:R-:W-:Y:S01]  /*0780*/  VOTEU.ALL UP1, P0 ;  /* 0x00000000003f7886 */ /* 0x000fe20000020000 */
[----:B------:R-:W-:Y:S01]  /*0790*/  LOP3.LUT P0, RZ, R5, 0x7, RZ, 0xc0, !PT ;  /* 0x0000000705ff7812 */ /* 0x000fe2000780c0ff */
[----:B------:R-:W0:Y:S02]  /*07a0*/  FENCE.VIEW.ASYNC.S ;  /* 0x00000000000073c6 */ /* 0x000e240000000000 */
[----:B0-----:R0:W1:Y:S01]  /*07b0*/  @!UP0 SYNCS.EXCH.64 URZ, [UR8+0x60], UR4 ;  /* 0x00006004083f85b2 */ /* 0x0010620008000100 */
[----:B------:R-:W-:-:S02]  /*07c0*/  SEL R23, RZ, 0x1, !P1 ;  /* 0x00000001ff177807 */ /* 0x000fc40004800000 */
[----:B------:R-:W-:Y:S02]  /*07d0*/  ISETP.NE.AND P4, PT, R3, R88, PT ;  /* 0x000000580300720c */ /* 0x000fe40003f85270 */
[----:B------:R-:W-:Y:S02]  /*07e0*/  ISETP.LT.U32.AND P0, PT, R88, 0x2, !P0 ;  /* 0x000000025800780c */ /* 0x000fe40004701070 */
[----:B------:R-:W-:Y:S02]  /*07f0*/  ISETP.EQ.OR P4, PT, R21, RZ, !P4 ;  /* 0x000000ff1500720c */ /* 0x000fe40006782670 */
[----:B------:R-:W-:Y:S02]  /*0800*/  SEL R23, R23, 0x2, P5 ;  /* 0x0000000217177807 */ /* 0x000fe40002800000 */
[----:B------:R-:W-:-:S04]  /*0810*/  PLOP3.LUT P0, PT, P0, P4, PT, 0x80, 0x0 ;  /* 0x000000000000781c */ /* 0x000fc80000709070 */
[----:B------:R-:W-:Y:S01]  /*0820*/  P2R R103, PR, RZ, 0x1 ;  /* 0x00000001ff677803 */ /* 0x000fe20000000000 */
[----:B------:R0:W2:Y:S01]  /*0830*/  @!UP1 SYNCS.EXCH.64 URZ, [UR8+0x68], UR4 ;  /* 0x00006804083f95b2 */ /* 0x0000a20008000100 */
[----:B------:R-:W-:Y:S01]  /*0840*/  NOP ;  /* 0x0000000000007918 */ /* 0x000fe20000000000 */
[----:B------:R0:W3:Y:S01]  /*0850*/  @!UP2 SYNCS.EXCH.64 URZ, [UR9+0x40], UR6 ;  /* 0x00004006093fa5b2 */ /* 0x0000e20008000100 */
[----:B------:R0:W4:Y:S01]  /*0860*/  @!UP3 SYNCS.EXCH.64 URZ, [UR9+0x48], UR6 ;  /* 0x00004806093fb5b2 */ /* 0x0001220008000100 */
[----:B------:R0:W0:Y:S01]  /*0870*/  @!UP4 SYNCS.EXCH.64 URZ, [UR9+0x50], UR6 ;  /* 0x00005006093fc5b2 */ /* 0x0000220008000100 */
[----:B------:R0:W0:Y:S01]  /*0880*/  @!UP5 SYNCS.EXCH.64 URZ, [UR9+0x58], UR6 ;  /* 0x00005806093fd5b2 */ /* 0x0000220008000100 */
[----:B------:R-:W-:Y:S01]  /*0890*/  NOP ;  /* 0x0000000000007918 */ /* 0x000fe20000000000 */
[----:B------:R-:W-:Y:S05]  /*08a0*/  @!P3 BRA `(.L_x_3) ;  /* 0x000000000008b947 */ /* 0x000fea0003800000 */
[----:B01234-:R-:W-:Y:S01]  /*08b0*/  UCGABAR_ARV ;  /* 0x00000000000079c7 */ /* 0x01ffe20008000000 */
[----:B------:R-:W-:Y:S05]  /*08c0*/  BRA `(.L_x_4) ;  /* 0x0000000000047947 */ /* 0x000fea0003800000 */
.L_x_3:
[----:B01234-:R-:W-:Y:S01]  /*08d0*/  NOP ;  /* 0x0000000000007918 */ /* 0x01ffe20000000000 */
.L_x_4:
[----:B------:R-:W-:Y:S01]  /*08e0*/  ULDC.64 UR4, c[0x0][0x598] ;  /* 0x0001660000047ab9 */ /* 0x000fe20000000a00 */
[----:B------:R-:W-:Y:S01]  /*08f0*/  ULDC.64 UR36, c[0x0][0x208] ;  /* 0x0000820000247ab9 */ /* 0x000fe20000000a00 */
[----:B------:R-:W-:-:S04]  /*0900*/  ISETP.NE.U32.AND P0, PT, RZ, UR4, PT ;  /* 0x00000004ff007c0c */ /* 0x000fc8000bf05070 */
[----:B------:R-:W-:-:S13]  /*0910*/  ISETP.NE.AND.EX P0, PT, RZ, UR5, PT, P0 ;  /* 0x00000005ff007c0c */ /* 0x000fda000bf05300 */
[----:B------:R-:W-:Y:S05]  /*0920*/  @!P0 BRA `(.L_x_5) ;  /* 0x00000000001c8947 */ /* 0x000fea0003800000 */
[----:B------:R-:W0:Y:S02]  /*0930*/  LDC.64 R2, c[0x0][0x598] ;  /* 0x00016600ff027b82 */ /* 0x000e240000000a00 */
[----:B0-----:R-:W2:Y:S02]  /*0940*/  LDG.E.64 R2, desc[UR36][R2.64] ;  /* 0x0000002402027981 */ /* 0x001ea4000c1e1b00 */
[----:B--2---:R-:W-:-:S04]  /*0950*/  ISETP.NE.U32.AND P0, PT, R2, RZ, PT ;  /* 0x000000ff0200720c */ /* 0x004fc80003f05070 */
[----:B------:R-:W-:-:S13]  /*0960*/  ISETP.NE.AND.EX P0, PT, R3, RZ, PT, P0 ;  /* 0x000000ff0300720c */ /* 0x000fda0003f05300 */
[----:B------:R-:W-:Y:S05]  /*0970*/  @!P0 BRA `(.L_x_5) ;  /* 0x0000000000088947 */ /* 0x000fea0003800000 */
[----:B------:R0:W5:Y:S01]  /*0980*/  LD.E R89, desc[UR36][R2.64] ;  /* 0x0000002402597980 */ /* 0x000162000c101900 */
[----:B------:R-:W-:Y:S05]  /*0990*/  BRA `(.L_x_6) ;  /* 0x0000000000247947 */ /* 0x000fea0003800000 */
.L_x_5:
[----:B------:R-:W-:Y:S02]  /*09a0*/  ULDC.64 UR4, c[0x0][0x588] ;  /* 0x0001620000047ab9 */ /* 0x000fe40000000a00 */
[----:B------:R-:W-:-:S04]  /*09b0*/  ISETP.NE.U32.AND P0, PT, RZ, UR4, PT ;  /* 0x00000004ff007c0c */ /* 0x000fc8000bf05070 */
[----:B------:R-:W-:-:S13]  /*09c0*/  ISETP.NE.AND.EX P0, PT, RZ, UR5, PT, P0 ;  /* 0x00000005ff007c0c */ /* 0x000fda000bf05300 */
[----:B------:R-:W-:Y:S05]  /*09d0*/  @!P0 BRA `(.L_x_7) ;  /* 0x00000000000c8947 */ /* 0x000fea0003800000 */
[----:B------:R-:W0:Y:S02]  /*09e0*/  LDC.64 R2, c[0x0][0x588] ;  /* 0x00016200ff027b82 */ /* 0x000e240000000a00 */
[----:B0-----:R1:W5:Y:S01]  /*09f0*/  LDG.E R89, desc[UR36][R2.64] ;  /* 0x0000002402597981 */ /* 0x001362000c1e1900 */
[----:B------:R-:W-:Y:S05]  /*0a00*/  BRA `(.L_x_6) ;  /* 0x0000000000087947 */ /* 0x000fea0003800000 */
.L_x_7:
[----:B------:R-:W-:Y:S02]  /*0a10*/  ULDC UR4, c[0x0][0x580] ;  /* 0x0001600000047ab9 */ /* 0x000fe40000000800 */
[----:B------:R-:W-:-:S07]  /*0a20*/  IMAD.U32 R89, RZ, RZ, UR4 ;  /* 0x00000004ff597e24 */ /* 0x000fce000f8e00ff */
.L_x_6:
[----:B------:R-:W-:Y:S02]  /*0a30*/  ULDC.64 UR4, c[0x0][0x5a0] ;  /* 0x0001680000047ab9 */ /* 0x000fe40000000a00 */
[----:B------:R-:W-:-:S04]  /*0a40*/  ISETP.NE.U32.AND P0, PT, RZ, UR4, PT ;  /* 0x00000004ff007c0c */ /* 0x000fc8000bf05070 */
[----:B------:R-:W-:-:S13]  /*0a50*/  ISETP.NE.AND.EX P0, PT, RZ, UR5, PT, P0 ;  /* 0x00000005ff007c0c */ /* 0x000fda000bf05300 */
[----:B------:R-:W-:Y:S05]  /*0a60*/  @!P0 BRA `(.L_x_8) ;  /* 0x00000000001c8947 */ /* 0x000fea0003800000 */
[----:B01----:R-:W0:Y:S02]  /*0a70*/  LDC.64 R2, c[0x0][0x5a0] ;  /* 0x00016800ff027b82 */ /* 0x003e240000000a00 */
[----:B0-----:R-:W2:Y:S02]  /*0a80*/  LDG.E.64 R2, desc[UR36][R2.64] ;  /* 0x0000002402027981 */ /* 0x001ea4000c1e1b00 */
[----:B--2---:R-:W-:-:S04]  /*0a90*/  ISETP.NE.U32.AND P0, PT, R2, RZ, PT ;  /* 0x000000ff0200720c */ /* 0x004fc80003f05070 */
[----:B------:R-:W-:-:S13]  /*0aa0*/  ISETP.NE.AND.EX P0, PT, R3, RZ, PT, P0 ;  /* 0x000000ff0300720c */ /* 0x000fda0003f05300 */
[----:B------:R-:W-:Y:S05]  /*0ab0*/  @!P0 BRA `(.L_x_8) ;  /* 0x0000000000088947 */ /* 0x000fea0003800000 */
[----:B------:R0:W5:Y:S01]  /*0ac0*/  LD.E R90, desc[UR36][R2.64] ;  /* 0x00000024025a7980 */ /* 0x000162000c101900 */
[----:B------:R-:W-:Y:S05]  /*0ad0*/  BRA `(.L_x_9) ;  /* 0x0000000000247947 */ /* 0x000fea0003800000 */
.L_x_8:
[----:B------:R-:W-:Y:S02]  /*0ae0*/  ULDC.64 UR4, c[0x0][0x590] ;  /* 0x0001640000047ab9 */ /* 0x000fe40000000a00 */
[----:B------:R-:W-:-:S04]  /*0af0*/  ISETP.NE.U32.AND P0, PT, RZ, UR4, PT ;  /* 0x00000004ff007c0c */ /* 0x000fc8000bf05070 */
[----:B------:R-:W-:-:S13]  /*0b00*/  ISETP.NE.AND.EX P0, PT, RZ, UR5, PT, P0 ;  /* 0x00000005ff007c0c */ /* 0x000fda000bf05300 */
[----:B------:R-:W-:Y:S05]  /*0b10*/  @!P0 BRA `(.L_x_10) ;  /* 0x00000000000c8947 */ /* 0x000fea0003800000 */
[----:B------:R-:W2:Y:S02]  /*0b20*/  LDC.64 R90, c[0x0][0x590] ;  /* 0x00016400ff5a7b82 */ /* 0x000ea40000000a00 */
[----:B--2---:R2:W5:Y:S01]  /*0b30*/  LDG.E R90, desc[UR36][R90.64] ;  /* 0x000000245a5a7981 */ /* 0x004562000c1e1900 */
[----:B------:R-:W-:Y:S05]  /*0b40*/  BRA `(.L_x_9) ;  /* 0x0000000000087947 */ /* 0x000fea0003800000 */
.L_x_10:
[----:B------:R-:W-:Y:S02]  /*0b50*/  ULDC UR4, c[0x0][0x584] ;  /* 0x0001610000047ab9 */ /* 0x000fe40000000800 */
[----:B------:R-:W-:-:S07]  /*0b60*/  IMAD.U32 R90, RZ, RZ, UR4 ;  /* 0x00000004ff5a7e24 */ /* 0x000fce000f8e00ff */
.L_x_9:
[----:B01----:R-:W0:Y:S01]  /*0b70*/  LDC R2, c[0x0][0x65c] ;  /* 0x00019700ff027b82 */ /* 0x003e220000000800 */
[----:B------:R-:W-:Y:S01]  /*0b80*/  ULDC UR6, c[0x0][0x28c] ;  /* 0x0000a30000067ab9 */ /* 0x000fe20000000800 */
[----:B------:R-:W-:Y:S01]  /*0b90*/  ISETP.NE.AND P0, PT, R8, 0x2, PT ;  /* 0x000000020800780c */ /* 0x000fe20003f05270 */
[----:B------:R-:W-:Y:S01]  /*0ba0*/  UIADD3 UR6, UR6, 0x3f, URZ ;  /* 0x0000003f06067890 */ /* 0x000fe2000fffe03f */
[----:B------:R-:W-:Y:S01]  /*0bb0*/  IMAD.U32 R8, RZ, RZ, UR12 ;  /* 0x0000000cff087e24 */ /* 0x000fe2000f8e00ff */
[----:B------:R-:W-:Y:S01]  /*0bc0*/  UMOV UR38, URZ ;  /* 0x0000003f00267c82 */ /* 0x000fe20008000000 */
[----:B------:R-:W-:Y:S01]  /*0bd0*/  UMOV UR39, URZ ;  /* 0x0000003f00277c82 */ /* 0x000fe20008000000 */
[----:B------:R-:W-:Y:S01]  /*0be0*/  USHF.R.S32.HI UR7, URZ, 0x1f, UR6 ;  /* 0x0000001f3f077899 */ /* 0x000fe20008011406 */
[----:B------:R-:W-:-:S03]  /*0bf0*/  ULDC.64 UR8, c[0x0][0x650] ;  /* 0x0001940000087ab9 */ /* 0x000fc60000000a00 */
[----:B------:R-:W-:-:S04]  /*0c00*/  ULEA.HI UR7, UR7, UR6, URZ, 0x6 ;  /* 0x0000000607077291 */ /* 0x000fc8000f8f303f */
[----:B------:R-:W-:Y:S01]  /*0c10*/  USHF.R.S32.HI UR40, URZ, 0x6, UR7 ;  /* 0x000000063f287899 */ /* 0x000fe20008011407 */
[----:B0-----:R-:W-:-:S13]  /*0c20*/  ISETP.NE.AND P1, PT, R2, 0x1, PT ;  /* 0x000000010200780c */ /* 0x001fda0003f25270 */
[----:B------:R-:W0:Y:S01]  /*0c30*/  @P1 LDC R17, c[0x0][0x10] ;  /* 0x00000400ff111b82 */ /* 0x000e220000000800 */
[----:B------:R-:W-:Y:S02]  /*0c40*/  @P1 IMAD.MOV.U32 R7, RZ, RZ, RZ ;  /* 0x000000ffff071224 */ /* 0x000fe400078e00ff */
[----:B------:R-:W-:-:S05]  /*0c50*/  @P1 IMAD.MOV.U32 R9, RZ, RZ, RZ ;  /* 0x000000ffff091224 */ /* 0x000fca00078e00ff */
[----:B------:R-:W1:Y:S01]  /*0c60*/  @!P1 LDC R3, c[0x0][0xc] ;  /* 0x00000300ff039b82 */ /* 0x000e620000000800 */
[----:B------:R-:W-:Y:S01]  /*0c70*/  ULDC UR4, c[0x0][0xc] ;  /* 0x0000030000047ab9 */ /* 0x000fe20000000800 */
[----:B------:R-:W-:Y:S02]  /*0c80*/  ULDC UR5, c[0x0][0x10] ;  /* 0x0000040000057ab9 */ /* 0x000fe40000000800 */
[----:B------:R-:W-:-:S04]  /*0c90*/  UIMAD.WIDE.U32 UR4, UR4, UR5, URZ ;  /* 0x00000005040472a5 */ /* 0x000fc8000f8e003f */
[----:B------:R-:W3:Y:S01]  /*0ca0*/  LDC R0, c[0x0][0x14] ;  /* 0x00000500ff007b82 */ /* 0x000ee20000000800 */
[----:B0-----:R-:W-:-:S04]  /*0cb0*/  @P1 IMAD.WIDE.U32 R16, R17, UR12, R6 ;  /* 0x0000000c11101c25 */ /* 0x001fc8000f8e0006 */
[----:B------:R-:W-:Y:S02]  /*0cc0*/  @P1 IMAD.IADD R17, R17, 0x1, R9 ;  /* 0x0000000111111824 */ /* 0x000fe400078e0209 */
[----:B------:R-:W-:Y:S02]  /*0cd0*/  IMAD.MOV.U32 R9, RZ, RZ, RZ ;  /* 0x000000ffff097224 */ /* 0x000fe400078e00ff */
[----:B-1----:R-:W-:-:S04]  /*0ce0*/  @!P1 IMAD.WIDE.U32 R8, R6, R3, R8 ;  /* 0x0000000306089225 */ /* 0x002fc800078e0008 */
[----:B------:R-:W-:Y:S02]  /*0cf0*/  @!P1 IMAD.MOV.U32 R16, RZ, RZ, R8 ;  /* 0x000000ffff109224 */ /* 0x000fe400078e0008 */
[----:B---3--:R-:W-:-:S04]  /*0d00*/  IMAD.WIDE.U32 R10, R0, UR4, RZ ;  /* 0x00000004000a7c25 */ /* 0x008fc8000f8e00ff */
[----:B------:R-:W-:Y:S01]  /*0d10*/  IMAD R3, R0, UR5, RZ ;  /* 0x0000000500037c24 */ /* 0x000fe2000f8e02ff */
[----:B------:R0:W-:Y:S01]  /*0d20*/  STL.64 [R1], R10 ;  /* 0x0000000a01007387 */ /* 0x0001e20000100a00 */
[----:B------:R-:W-:Y:S02]  /*0d30*/  @!P1 IMAD.MOV.U32 R17, RZ, RZ, R9 ;  /* 0x000000ffff119224 */ /* 0x000fe400078e0009 */
[----:B------:R-:W-:Y:S01]  /*0d40*/  IMAD.IADD R0, R11, 0x1, R3 ;  /* 0x000000010b007824 */ /* 0x000fe200078e0203 */
[----:B------:R-:W-:Y:S06]  /*0d50*/  @P0 BRA `(.L_x_11) ;  /* 0x0000000000200947 */ /* 0x000fec0003800000 */
[----:B------:R-:W-:Y:S01]  /*0d60*/  UISETP.GE.U32.AND UP0, UPT, UR40, 0x3, UPT ;  /* 0x000000032800788c */ /* 0x000fe2000bf06070 */
[----:B------:R-:W-:Y:S01]  /*0d70*/  IADD3 R16, P0, R16, R10, RZ ;  /* 0x0000000a10107210 */ /* 0x000fe20007f1e0ff */
[----:B------:R-:W-:Y:S01]  /*0d80*/  UIMAD.WIDE.U32 UR4, UR40, -0x55555555, URZ ;  /* 0xaaaaaaab280478a5 */ /* 0x000fe2000f8e003f */
[----:B------:R-:W-:-:S03]  /*0d90*/  UMOV UR39, URZ ;  /* 0x0000003f00277c82 */ /* 0x000fc60008000000 */
[----:B------:R-:W-:Y:S01]  /*0da0*/  USHF.R.U32.HI UR4, URZ, 0x1, UR5 ;  /* 0x000000013f047899 */ /* 0x000fe20008011605 */
[----:B------:R-:W-:-:S03]  /*0db0*/  IMAD.X R17, R0, 0x1, R17, P0 ;  /* 0x0000000100117824 */ /* 0x000fc600000e0611 */
[----:B------:R-:W-:Y:S02]  /*0dc0*/  UIMAD UR38, UR4, -0x3, UR40 ;  /* 0xfffffffd042678a4 */ /* 0x000fe4000f8e0228 */
[----:B------:R-:W-:-:S12]  /*0dd0*/  @UP0 ULOP3.LUT UR39, UR4, 0x1, URZ, 0xc0, !UPT ;  /* 0x0000000104270892 */ /* 0x000fd8000f8ec03f */
.L_x_11:
[----:B------:R-:W-:Y:S01]  /*0de0*/  ISETP.GE.U32.AND P0, PT, R16, UR8, PT ;  /* 0x0000000810007c0c */ /* 0x000fe2000bf06070 */
[----:B------:R-:W-:Y:S01]  /*0df0*/  IMAD.MOV.U32 R22, RZ, RZ, -0x1 ;  /* 0xffffffffff167424 */ /* 0x000fe200078e00ff */
[----:B------:R-:W-:Y:S01]  /*0e00*/  PRMT R3, RZ, 0x7610, R3 ;  /* 0x00007610ff037816 */ /* 0x000fe20000000003 */
[----:B------:R-:W-:Y:S01]  /*0e10*/  IMAD.MOV.U32 R18, RZ, RZ, -0x1 ;  /* 0xffffffffff127424 */ /* 0x000fe200078e00ff */
[----:B------:R-:W-:Y:S01]  /*0e20*/  ISETP.GE.U32.AND.EX P0, PT, R17, UR9, PT, P0 ;  /* 0x0000000911007c0c */ /* 0x000fe2000bf06100 */
[----:B------:R-:W-:-:S12]  /*0e30*/  IMAD.MOV.U32 R19, RZ, RZ, -0x1 ;  /* 0xffffffffff137424 */ /* 0x000fd800078e00ff */
[----:B------:R-:W-:Y:S05]  /*0e40*/  @P0 BRA `(.L_x_12) ;  /* 0x0000000400280947 */ /* 0x000fea0003800000 */
[----:B------:R-:W1:Y:S01]  /*0e50*/  LDC.64 R18, c[0x0][0x628] ;  /* 0x00018a00ff127b82 */ /* 0x000e620000000a00 */
[----:B------:R-:W-:Y:S02]  /*0e60*/  IMAD.MOV.U32 R8, RZ, RZ, R16 ;  /* 0x000000ffff087224 */ /* 0x000fe400078e0010 */
[----:B------:R-:W-:-:S05]  /*0e70*/  IMAD.MOV.U32 R9, RZ, RZ, R17 ;  /* 0x000000ffff097224 */ /* 0x000fca00078e0011 */
[----:B------:R-:W3:Y:S08]  /*0e80*/  LDC R22, c[0x0][0x630] ;  /* 0x00018c00ff167b82 */ /* 0x000ef00000000800 */
[----:B------:R-:W4:Y:S01]  /*0e90*/  LDC.64 R26, c[0x0][0x620] ;  /* 0x00018800ff1a7b82 */ /* 0x000f220000000a00 */
[----:B-1----:R-:W-:-:S04]  /*0ea0*/  ISETP.NE.U32.AND P0, PT, R18, RZ, PT ;  /* 0x000000ff1200720c */ /* 0x002fc80003f05070 */
[----:B------:R-:W-:-:S13]  /*0eb0*/  ISETP.NE.AND.EX P0, PT, R19, RZ, PT, P0 ;  /* 0x000000ff1300720c */ /* 0x000fda0003f05300 */
[----:B---34-:R-:W-:Y:S05]  /*0ec0*/  @!P0 BRA `(.L_x_13) ;  /* 0x0000000000288947 */ /* 0x018fea0003800000 */
[----:B------:R-:W1:Y:S02]  /*0ed0*/  LDC R3, c[0x0][0x634] ;  /* 0x00018d00ff037b82 */ /* 0x000e640000000800 */
[----:B-1----:R-:W-:-:S05]  /*0ee0*/  IADD3 R3, P0, R16, R3, RZ ;  /* 0x0000000310037210 */ /* 0x002fca0007f1e0ff */
[----:B------:R-:W-:-:S04]  /*0ef0*/  IMAD.X R15, RZ, RZ, R17, P0 ;  /* 0x000000ffff0f7224 */ /* 0x000fc800000e0611 */
[----:B------:R-:W-:-:S04]  /*0f00*/  IMAD.WIDE.U32 R8, R15, R18, RZ ;  /* 0x000000120f087225 */ /* 0x000fc800078e00ff */
[----:B0-----:R-:W-:-:S04]  /*0f10*/  IMAD.WIDE.U32 R10, P0, R3, R19, R8 ;  /* 0x00000013030a7225 */ /* 0x001fc80007800008 */
[----:B------:R-:W-:-:S04]  /*0f20*/  IMAD.WIDE.U32 R8, R3, R18, RZ ;  /* 0x0000001203087225 */ /* 0x000fc800078e00ff */
[----:B------:R-:W-:Y:S01]  /*0f30*/  IMAD.X R13, RZ, RZ, RZ, P0 ;  /* 0x000000ffff0d7224 */ /* 0x000fe200000e06ff */
[----:B------:R-:W-:Y:S01]  /*0f40*/  IADD3 RZ, P0, R9, R10, RZ ;  /* 0x0000000a09ff7210 */ /* 0x000fe20007f1e0ff */
[----:B------:R-:W-:-:S04]  /*0f50*/  IMAD.MOV.U32 R12, RZ, RZ, R11 ;  /* 0x000000ffff0c7224 */ /* 0x000fc800078e000b */
[----:B------:R-:W-:-:S08]  /*0f60*/  IMAD.WIDE.U32.X R8, R15, R19, R12, P0 ;  /* 0x000000130f087225 */ /* 0x000fd000000e040c */
.L_x_13:
[----:B------:R-:W1:Y:S01]  /*0f70*/  LDC.64 R30, c[0x0][0x640] ;  /* 0x00019000ff1e7b82 */ /* 0x000e620000000a00 */
[-CC-:B------:R-:W-:Y:S02]  /*0f80*/  SHF.R.U64 R32, R8, R22.reuse, R9.reuse ;  /* 0x0000001608207219 */ /* 0x180fe40000001209 */
[----:B------:R-:W-:Y:S02]  /*0f90*/  SHF.R.U32.HI R3, RZ, R22, R9 ;  /* 0x00000016ff037219 */ /* 0x000fe40000011609 */
[----:B0-----:R-:W-:-:S03]  /*0fa0*/  IADD3 R11, P0, RZ, -R32, RZ ;  /* 0x80000020ff0b7210 */ /* 0x001fc60007f1e0ff */
[----:B------:R-:W0:Y:S02]  /*0fb0*/  LDC R12, c[0x0][0x618] ;  /* 0x00018600ff0c7b82 */ /* 0x000e240000000800 */
[----:B------:R-:W-:Y:S02]  /*0fc0*/  IMAD.X R3, RZ, RZ, ~R3, P0 ;  /* 0x000000ffff037224 */ /* 0x000fe400000e0e03 */
[----:B------:R-:W-:-:S04]  /*0fd0*/  IMAD.WIDE.U32 R8, R11, R26, R16 ;  /* 0x0000001a0b087225 */ /* 0x000fc800078e0010 */
[----:B------:R-:W3:Y:S01]  /*0fe0*/  LDC R22, c[0x0][0x608] ;  /* 0x00018200ff167b82 */ /* 0x000ee20000000800 */
[----:B------:R-:W-:-:S04]  /*0ff0*/  IMAD R10, R3, R26, RZ ;  /* 0x0000001a030a7224 */ /* 0x000fc800078e02ff */
[----:B------:R-:W-:Y:S02]  /*1000*/  IMAD R3, R11, R27, R10 ;  /* 0x0000001b0b037224 */ /* 0x000fe400078e020a */
[----:B------:R-:W-:Y:S01]  /*1010*/  IMAD.MOV.U32 R10, RZ, RZ, -0x1 ;  /* 0xffffffffff0a7424 */ /* 0x000fe200078e00ff */
[----:B------:R-:W4:Y:S01]  /*1020*/  LDC R29, c[0x0][0x658] ;  /* 0x00019600ff1d7b82 */ /* 0x000f220000000800 */
[----:B------:R-:W-:Y:S01]  /*1030*/  IMAD.IADD R3, R9, 0x1, R3 ;  /* 0x0000000109037824 */ /* 0x000fe200078e0203 */
[----:B-1----:R-:W-:-:S04]  /*1040*/  ISETP.NE.U32.AND P0, PT, R30, RZ, PT ;  /* 0x000000ff1e00720c */ /* 0x002fc80003f05070 */
[----:B------:R-:W-:Y:S02]  /*1050*/  ISETP.NE.AND.EX P0, PT, R31, RZ, PT, P0 ;  /* 0x000000ff1f00720c */ /* 0x000fe40003f05300 */
[----:B------:R-:W1:Y:S01]  /*1060*/  LDC R26, c[0x0][0x600] ;  /* 0x00018000ff1a7b82 */ /* 0x000e620000000800 */
[-CC-:B0-----:R-:W-:Y:S02]  /*1070*/  SHF.R.U64 R18, R8, R12.reuse, R3.reuse ;  /* 0x0000000c08127219 */ /* 0x181fe40000001203 */
[----:B------:R-:W-:-:S05]  /*1080*/  SHF.R.U32.HI R3, RZ, R12, R3 ;  /* 0x0000000cff037219 */ /* 0x000fca0000011603 */
[----:B------:R-:W0:Y:S01]  /*1090*/  LDC R27, c[0x0][0x648] ;  /* 0x00019200ff1b7b82 */ /* 0x000e220000000800 */
[-CC-:B---3--:R-:W-:Y:S02]  /*10a0*/  SHF.R.U64 R34, R18, R22.reuse, R3.reuse ;  /* 0x0000001612227219 */ /* 0x188fe40000001203 */
[----:B------:R-:W-:Y:S01]  /*10b0*/  SHF.R.U32.HI R8, RZ, R22, R3 ;  /* 0x00000016ff087219 */ /* 0x000fe20000011603 */
[----:B------:R-:W-:-:S04]  /*10c0*/  IMAD.MOV.U32 R22, RZ, RZ, 0x1 ;  /* 0x00000001ff167424 */ /* 0x000fc800078e00ff */
[----:B------:R-:W3:Y:S01]  /*10d0*/  LDC R33, c[0x0][0x638] ;  /* 0x00018e00ff217b82 */ /* 0x000ee20000000800 */
[-CC-:B----4-:R-:W-:Y:S02]  /*10e0*/  SHF.R.U64 R36, R34, R29.reuse, R8.reuse ;  /* 0x0000001d22247219 */ /* 0x190fe40000001208 */
[-C--:B------:R-:W-:Y:S02]  /*10f0*/  SHF.L.U32 R3, R10, R29.reuse, RZ ;  /* 0x0000001d0a037219 */ /* 0x080fe400000006ff */
[----:B------:R-:W-:Y:S01]  /*1100*/  SHF.R.U32.HI R9, RZ, R29, R8 ;  /* 0x0000001dff097219 */ /* 0x000fe20000011608 */
[----:B------:R-:W-:Y:S01]  /*1110*/  IMAD.MOV.U32 R8, RZ, RZ, R36 ;  /* 0x000000ffff087224 */ /* 0x000fe200078e0024 */
[----:B------:R-:W-:Y:S01]  /*1120*/  LOP3.LUT R15, RZ, R3, RZ, 0x33, !PT ;  /* 0x00000003ff0f7212 */ /* 0x000fe200078e33ff */
[----:B------:R-:W4:Y:S01]  /*1130*/  LDC R28, c[0x0][0x610] ;  /* 0x00018400ff1c7b82 */ /* 0x000f220000000800 */
[----:B------:R-:W-:Y:S05]  /*1140*/  @!P0 BRA `(.L_x_14) ;  /* 0x0000000000288947 */ /* 0x000fea0003800000 */
[----:B------:R-:W2:Y:S02]  /*1150*/  LDC R3, c[0x0][0x64c] ;  /* 0x00019300ff037b82 */ /* 0x000ea40000000800 */
[----:B--2---:R-:W-:-:S05]  /*1160*/  IADD3 R3, P0, R36, R3, RZ ;  /* 0x0000000324037210 */ /* 0x004fca0007f1e0ff */
[----:B------:R-:W-:-:S04]  /*1170*/  IMAD.X R19, RZ, RZ, R9, P0 ;  /* 0x000000ffff137224 */ /* 0x000fc800000e0609 */
[----:B------:R-:W-:-:S04]  /*1180*/  IMAD.WIDE.U32 R8, R19, R30, RZ ;  /* 0x0000001e13087225 */ /* 0x000fc800078e00ff */
[----:B------:R-:W-:-:S04]  /*1190*/  IMAD.WIDE.U32 R10, P0, R3, R31, R8 ;  /* 0x0000001f030a7225 */ /* 0x000fc80007800008 */
[----:B------:R-:W-:-:S04]  /*11a0*/  IMAD.WIDE.U32 R8, R3, R30, RZ ;  /* 0x0000001e03087225 */ /* 0x000fc800078e00ff */
[----:B------:R-:W-:Y:S01]  /*11b0*/  IMAD.X R13, RZ, RZ, RZ, P0 ;  /* 0x000000ffff0d7224 */ /* 0x000fe200000e06ff */
[----:B------:R-:W-:Y:S01]  /*11c0*/  IADD3 RZ, P0, R9, R10, RZ ;  /* 0x0000000a09ff7210 */ /* 0x000fe20007f1e0ff */
[----:B------:R-:W-:-:S04]  /*11d0*/  IMAD.MOV.U32 R12, RZ, RZ, R11 ;  /* 0x000000ffff0c7224 */ /* 0x000fc800078e000b */
[----:B------:R-:W-:-:S08]  /*11e0*/  IMAD.WIDE.U32.X R8, R19, R31, R12, P0 ;  /* 0x0000001f13087225 */ /* 0x000fd000000e040c */
.L_x_14:
[----:B0-----:R-:W-:Y:S01]  /*11f0*/  SHF.R.U64 R7, R8, R27, R9 ;  /* 0x0000001b08077219 */ /* 0x001fe20000001209 */
[----:B-1----:R-:W-:Y:S01]  /*1200*/  VIADD R9, R26, 0xffffffff ;  /* 0xffffffff1a097836 */ /* 0x002fe20000000000 */
[----:B------:R-:W-:Y:S01]  /*1210*/  SHF.L.U32 R3, R22, R29, RZ ;  /* 0x0000001d16037219 */ /* 0x000fe200000006ff */
[----:B------:R-:W-:Y:S01]  /*1220*/  @P1 IMAD R21, R25, R24, R6 ;  /* 0x0000001819151224 */ /* 0x000fe200078e0206 */
[----:B------:R-:W-:Y:S01]  /*1230*/  LOP3.LUT R8, R34, R15, RZ, 0xc0, !PT ;  /* 0x0000000f22087212 */ /* 0x000fe200078ec0ff */
[----:B------:R-:W-:Y:S02]  /*1240*/  IMAD.MOV R10, RZ, RZ, -R7 ;  /* 0x000000ffff0a7224 */ /* 0x000fe400078e0a07 */
[----:B------:R-:W-:Y:S02]  /*1250*/  IMAD.MOV.U32 R6, RZ, RZ, 0x1 ;  /* 0x00000001ff067424 */ /* 0x000fe400078e00ff */
[----:B------:R-:W-:Y:S01]  /*1260*/  IMAD R8, R3, R7, R8 ;  /* 0x0000000703087224 */ /* 0x000fe200078e0208 */
[----:B------:R-:W-:Y:S01]  /*1270*/  LOP3.LUT R7, R18, R9, RZ, 0xc0, !PT ;  /* 0x0000000912077212 */ /* 0x000fe200078ec0ff */
[----:B---3--:R-:W-:-:S02]  /*1280*/  IMAD R3, R10, R33, R36 ;  /* 0x000000210a037224 */ /* 0x008fc400078e0224 */
[----:B----4-:R-:W-:Y:S02]  /*1290*/  IMAD R22, R8, R28, R21 ;  /* 0x0000001c08167224 */ /* 0x010fe400078e0215 */
[----:B------:R-:W-:Y:S01]  /*12a0*/  IMAD R7, R3, R26, R7 ;  /* 0x0000001a03077224 */ /* 0x000fe200078e0207 */
[----:B------:R-:W-:Y:S01]  /*12b0*/  PRMT R3, R6, 0x7610, R3 ;  /* 0x0000761006037816 */ /* 0x000fe20000000003 */
[----:B------:R-:W-:-:S03]  /*12c0*/  IMAD.MOV.U32 R19, RZ, RZ, R32 ;  /* 0x000000ffff137224 */ /* 0x000fc600078e0020 */
[----:B------:R-:W-:Y:S02]  /*12d0*/  SEL R18, R7, R22, !P1 ;  /* 0x0000001607127207 */ /* 0x000fe40004800000 */
[----:B------:R-:W-:-:S07]  /*12e0*/  SEL R22, R22, R7, !P1 ;  /* 0x0000000716167207 */ /* 0x000fce0004800000 */
.L_x_12:
[----:B------:R-:W-:Y:S05]  /*12f0*/  @!P3 BRA `(.L_x_15) ;  /* 0x00000000000cb947 */ /* 0x000fea0003800000 */
[----:B------:R-:W-:Y:S01]  /*1300*/  UCGABAR_WAIT ;  /* 0x0000000000007dc7 */ /* 0x000fe20008000000 */
[----:B------:R-:W-:Y:S01]  /*1310*/  CCTL.IVALL ;  /* 0x00000000ff00798f */ /* 0x000fe20002000000 */
[----:B------:R-:W-:Y:S05]  /*1320*/  BRA `(.L_x_16) ;  /* 0x0000000000047947 */ /* 0x000fea0003800000 */
.L_x_15:
[----:B------:R-:W-:Y:S06]  /*1330*/  BAR.SYNC.DEFER_BLOCKING 0x0 ;  /* 0x0000000000007b1d */ /* 0x000fec0000010000 */
.L_x_16:
[----:B------:R-:W-:Y:S05]  /*1340*/  @!P2 BRA `(.L_x_17) ;  /* 0x00000054007ca947 */ /* 0x000fea0003800000 */
[----:B------:R-:W-:-:S13]  /*1350*/  ISETP.GT.U32.AND P0, PT, R35, 0x1, PT ;  /* 0x000000012300780c */ /* 0x000fda0003f04070 */
[----:B------:R-:W-:Y:S05]  /*1360*/  @P0 EXIT ;  /* 0x000000000000094d */ /* 0x000fea0003800000 */
.L_x_18:
[----:B------:R-:W-:-:S08]  /*1370*/  NOP ;  /* 0x0000000000007918 */ /* 0x000fd00000000000 */
[----:B------:R-:W1:Y:S02]  /*1380*/  USETMAXREG.TRY_ALLOC.CTAPOOL UP0, 0xe8 ;  /* 0x000000e8000079c8 */ /* 0x000e640008000600 */
[----:B-1----:R-:W-:-:S13]  /*1390*/  PLOP3.LUT P0, PT, PT, PT, UP0, 0x80, 0x0 ;  /* 0x000000000000781c */ /* 0x002fda0003f0f008 */
[----:B------:R-:W-:Y:S05]  /*13a0*/  @!P0 BRA `(.L_x_18) ;  /* 0xfffffffc00f08947 */ /* 0x000fea000383ffff */
[----:B------:R-:W-:-:S13]  /*13b0*/  LOP3.LUT P0, RZ, R3, 0xff, RZ, 0xc0, !PT ;  /* 0x000000ff03ff7812 */ /* 0x000fda000780c0ff */
[----:B------:R-:W-:Y:S05]  /*13c0*/  @!P0 EXIT ;  /* 0x000000000000894d */ /* 0x000fea0003800000 */
[----:B------:R-:W3:Y:S01]  /*13d0*/  LDL.64 R12, [R1] ;  /* 0x00000000010c7983 */ /* 0x000ee20000100a00 */
[----:B------:R-:W1:Y:S01]  /*13e0*/  S2UR UR4, SR_CgaCtaId ;  /* 0x00000000000479c3 */ /* 0x000e620000008800 */
[CC--:B------:R-:W-:Y:S01]  /*13f0*/  LEA.HI R3, R20.reuse, R5.reuse, RZ, 0x2 ;  /* 0x0000000514037211 */ /* 0x0c0fe200078f10ff */
[----:B------:R-:W-:Y:S01]  /*1400*/  UISETP.LT.AND UP0, UPT, UR40, 0x1, UPT ;  /* 0x000000012800788c */ /* 0x000fe2000bf01270 */
[----:B------:R-:W-:Y:S01]  /*1410*/  LEA.HI R20, R20, R5, RZ, 0x5 ;  /* 0x0000000514147211 */ /* 0x000fe200078f28ff */
[----:B------:R-:W-:Y:S01]  /*1420*/  UIADD3 UR5, UR43, -0x1, URZ ;  /* 0xffffffff2b057890 */ /* 0x000fe2000fffe03f */
[--C-:B------:R-:W-:Y:S01]  /*1430*/  SHF.R.S32.HI R92, RZ, 0x2, R3.reuse ;  /* 0x00000002ff5c7819 */ /* 0x100fe20000011403 */
[----:B------:R-:W-:Y:S01]  /*1440*/  USEL UR42, UR40, 0x1, UP0 ;  /* 0x00000001282a7887 */ /* 0x000fe20008000000 */
[----:B------:R-:W-:Y:S01]  /*1450*/  SHF.R.S32.HI R7, RZ, 0x1f, R3 ;  /* 0x0000001fff077819 */ /* 0x000fe20000011403 */
[----:B------:R-:W4:Y:S01]  /*1460*/  LDC R97, c[0x0][0x658] ;  /* 0x00019600ff617b82 */ /* 0x000f220000000800 */
[----:B------:R-:W-:Y:S01]  /*1470*/  LOP3.LUT R4, R3, 0xfffffffc, RZ, 0xc0, !PT ;  /* 0xfffffffc03047812 */ /* 0x000fe200078ec0ff */
[----:B------:R-:W-:Y:S01]  /*1480*/  UMOV UR41, 0x400 ;  /* 0x0000040000297882 */ /* 0x000fe20000000000 */
[----:B------:R-:W-:Y:S01]  /*1490*/  LEA.HI R7, R7, R92, RZ, 0x3 ;  /* 0x0000005c07077211 */ /* 0x000fe200078f18ff */
[----:B------:R-:W-:Y:S01]  /*14a0*/  UISETP.NE.AND UP0, UPT, UR5, URZ, UPT ;  /* 0x0000003f0500728c */ /* 0x000fe2000bf05270 */
[----:B------:R-:W-:Y:S01]  /*14b0*/  SHF.R.S32.HI R3, RZ, 0x5, R20 ;  /* 0x00000005ff037819 */ /* 0x000fe20000011414 */
[----:B------:R-:W-:Y:S01]  /*14c0*/  IMAD.IADD R4, R5, 0x1, -R4 ;  /* 0x0000000105047824 */ /* 0x000fe200078e0a04 */
[----:B------:R-:W-:Y:S01]  /*14d0*/  LOP3.LUT R7, R7, 0xfffffff8, RZ, 0xc0, !PT ;  /* 0xfffffff807077812 */ /* 0x000fe200078ec0ff */
[----:B------:R-:W2:Y:S01]  /*14e0*/  LDC.64 R8, c[0x0][0x5c8] ;  /* 0x00017200ff087b82 */ /* 0x000ea20000000a00 */
[----:B------:R-:W-:Y:S01]  /*14f0*/  IMAD.MOV.U32 R6, RZ, RZ, -0x1 ;  /* 0xffffffffff067424 */ /* 0x000fe200078e00ff */
[----:B------:R-:W-:Y:S01]  /*1500*/  ULDC UR6, c[0x0][0x284] ;  /* 0x0000a10000067ab9 */ /* 0x000fe20000000800 */
[----:B0-----:R-:W-:Y:S01]  /*1510*/  IMAD.MOV.U32 R10, RZ, RZ, 0x1 ;  /* 0x00000001ff0a7424 */ /* 0x001fe200078e00ff */
[----:B------:R-:W-:Y:S01]  /*1520*/  LOP3.LUT R104, R23, 0x1, RZ, 0xfc, !PT ;  /* 0x0000000117687812 */ /* 0x000fe200078efcff */
[----:B------:R-:W-:Y:S01]  /*1530*/  IMAD.IADD R92, R92, 0x1, -R7 ;  /* 0x000000015c5c7824 */ /* 0x000fe200078e0a07 */
[----:B------:R-:W-:Y:S01]  /*1540*/  USHF.L.U32 UR45, UR40, 0x1, URZ ;  /* 0x00000001282d7899 */ /* 0x000fe2000800063f */
[----:B------:R-:W-:Y:S01]  /*1550*/  IMAD.SHL.U32 R94, R4, 0x2, RZ ;  /* 0x00000002045e7824 */ /* 0x000fe200078e00ff */
[----:B------:R-:W0:Y:S01]  /*1560*/  LDC R99, c[0x0][0x288] ;  /* 0x0000a200ff637b82 */ /* 0x000e220000000800 */
[----:B-1----:R-:W-:Y:S01]  /*1570*/  ULEA UR41, UR4, UR41, 0x18 ;  /* 0x0000002904297291 */ /* 0x002fe2000f8ec03f */
[--C-:B------:R-:W-:Y:S01]  /*1580*/  SHF.R.S32.HI R93, RZ, 0x1f, R92.reuse ;  /* 0x0000001fff5d7819 */ /* 0x100fe2000001145c */
[----:B------:R-:W-:Y:S01]  /*1590*/  USHF.L.U32 UR4, UR5, 0x3, URZ ;  /* 0x0000000305047899 */ /* 0x000fe2000800063f */
[C---:B------:R-:W-:Y:S01]  /*15a0*/  IMAD R102, R3.reuse, -0x10, -R92 ;  /* 0xfffffff003667824 */ /* 0x040fe200078e0a5c */
[----:B------:R-:W-:Y:S01]  /*15b0*/  USEL UR5, URZ, 0x1, UP0 ;  /* 0x000000013f057887 */ /* 0x000fe20008000000 */
[----:B------:R-:W-:Y:S01]  /*15c0*/  SHF.R.S32.HI R95, RZ, 0x1f, R94 ;  /* 0x0000001fff5f7819 */ /* 0x000fe2000001145e */
[----:B------:R-:W-:Y:S01]  /*15d0*/  UIADD3 UR46, UR41, 0x40, URZ ;  /* 0x00000040292e7890 */ /* 0x000fe2000fffe03f */
[----:B------:R-:W1:Y:S01]  /*15e0*/  LDC R100, c[0x0][0x600] ;  /* 0x00018000ff647b82 */ /* 0x000e620000000800 */
[-C--:B----4-:R-:W-:Y:S01]  /*15f0*/  SHF.L.U32 R6, R6, R97.reuse, RZ ;  /* 0x0000006106067219 */ /* 0x090fe200000006ff */
[----:B------:R-:W-:Y:S01]  /*1600*/  ULOP3.LUT UR4, UR4, 0x8, URZ, 0xc0, !UPT ;  /* 0x0000000804047892 */ /* 0x000fe2000f8ec03f */
[----:B------:R-:W-:Y:S01]  /*1610*/  IMAD.WIDE R92, R3, 0x10, R92 ;  /* 0x00000010035c7825 */ /* 0x000fe200078e025c */
[----:B------:R-:W-:Y:S01]  /*1620*/  SHF.L.U32 R97, R10, R97, RZ ;  /* 0x000000610a617219 */ /* 0x000fe200000006ff */
[----:B------:R-:W-:Y:S01]  /*1630*/  UIADD3 UR42, -UR42, UR40, URZ ;  /* 0x000000282a2a7290 */ /* 0x000fe2000fffe13f */
[----:B------:R-:W-:Y:S01]  /*1640*/  LOP3.LUT R101, RZ, R6, RZ, 0x33, !PT ;  /* 0x00000006ff657212 */ /* 0x000fe200078e33ff */
[----:B------:R-:W-:Y:S01]  /*1650*/  IMAD.U32 R105, RZ, RZ, UR5 ;  /* 0x00000005ff697e24 */ /* 0x000fe2000f8e00ff */
[C---:B--2---:R-:W-:Y:S01]  /*1660*/  SHF.L.U64.HI R96, R8.reuse, 0x3, R9 ;  /* 0x0000000308607819 */ /* 0x044fe20000010209 */
[----:B------:R-:W-:Y:S01]  /*1670*/  IMAD.SHL.U32 R91, R8, 0x8, RZ ;  /* 0x00000008085b7824 */ /* 0x000fe200078e00ff */
[----:B------:R-:W-:Y:S01]  /*1680*/  ULEA UR43, UR43, UR46, 0x3 ;  /* 0x0000002e2b2b7291 */ /* 0x000fe2000f8e183f */
[----:B------:R-:W-:Y:S01]  /*1690*/  VIADD R102, R102, UR6 ;  /* 0x0000000666667c36 */ /* 0x000fe20008000000 */
[----:B------:R-:W-:-:S02]  /*16a0*/  ULOP3.LUT UR47, UR4, 0x8, URZ, 0x3c, !UPT ;  /* 0x00000008042f7892 */ /* 0x000fc4000f8e3c3f */
[----:B------:R-:W-:Y:S01]  /*16b0*/  ULOP3.LUT UR44, UR4, 0x18, URZ, 0x3c, !UPT ;  /* 0x00000018042c7892 */ /* 0x000fe2000f8e3c3f */
[----:B0-----:R-:W-:Y:S02]  /*16c0*/  IMAD R99, R4, -0x2, R99 ;  /* 0xfffffffe04637824 */ /* 0x001fe400078e0263 */
[----:B-1----:R-:W-:Y:S01]  /*16d0*/  VIADD R100, R100, 0xffffffff ;  /* 0xffffffff64647836 */ /* 0x002fe20000000000 */
[----:B---3--:R-:W-:-:S08]  /*16e0*/  SHF.L.U64.HI R98, R12, 0x1, R0 ;  /* 0x000000010c627819 */ /* 0x008fd00000010200 */
.L_x_166:
[----:B------:R-:W-:-:S04]  /*16f0*/  SHF.L.U32 R0, R105, 0x1f, RZ ;  /* 0x0000001f69007819 */ /* 0x000fc800000006ff */
[----:B------:R-:W0:Y:S02]  /*1700*/  SYNCS.PHASECHK.TRANS64.TRYWAIT P0, [UR43+-0x8], R0 ;  /* 0xfffff800ff0075a7 */ /* 0x000e24000800016b */
[----:B01-34-:R-:W-:Y:S05]  /*1710*/  @!P0 BRA `(.L_x_19) ;  /* 0x0000006000688947 */ /* 0x01bfea0003800000 */
.L_x_187:
[----:B------:R-:W-:Y:S02]  /*1720*/  ULDC UR4, c[0x0][0x28c] ;  /* 0x0000a30000047ab9 */ /* 0x000fe40000000800 */
[----:B------:R-:W-:-:S13]  /*1730*/  ISETP.LT.AND P0, PT, RZ, UR4, PT ;  /* 0x00000004ff007c0c */ /* 0x000fda000bf01270 */
[----:B------:R-:W-:Y:S05]  /*1740*/  @P0 BRA `(.L_x_20) ;  /* 0x0000000000400947 */ /* 0x000fea0003800000 */
[----:B0-----:R-:W-:Y:S01]  /*1750*/  MOV R0, 0x0 ;  /* 0x0000000000007802 */ /* 0x001fe20000000f00 */
[----:B------:R-:W-:Y:S01]  /*1760*/  ULDC.64 UR4, c[0x4][0x68] ;  /* 0x01001a0000047ab9 */ /* 0x000fe20000000a00 */
[----:B------:R-:W-:Y:S01]  /*1770*/  ULDC.64 UR6, c[0x4][0x8] ;  /* 0x0100020000067ab9 */ /* 0x000fe20000000a00 */
[----:B------:R-:W-:Y:S01]  /*1780*/  IMAD.U32 R4, RZ, RZ, UR4 ;  /* 0x00000004ff047e24 */ /* 0x000fe2000f8e00ff */
[----:B------:R0:W1:Y:S01]  /*1790*/  LDC.64 R14, c[0x4][R0] ;  /* 0x01000000000e7b82 */ /* 0x0000620000000a00 */
[----:B------:R-:W-:Y:S01]  /*17a0*/  IMAD.U32 R5, RZ, RZ, UR5 ;  /* 0x00000005ff057e24 */ /* 0x000fe2000f8e00ff */
[----:B------:R-:W-:Y:S01]  /*17b0*/  ULDC.64 UR4, c[0x4][0x70] ;  /* 0x01001c0000047ab9 */ /* 0x000fe20000000a00 */
[----:B------:R-:W-:Y:S02]  /*17c0*/  IMAD.U32 R10, RZ, RZ, UR6 ;  /* 0x00000006ff0a7e24 */ /* 0x000fe4000f8e00ff */
[----:B------:R-:W-:Y:S02]  /*17d0*/  IMAD.U32 R6, RZ, RZ, UR4 ;  /* 0x00000004ff067e24 */ /* 0x000fe4000f8e00ff */
[----:B------:R-:W-:-:S02]  /*17e0*/  IMAD.U32 R7, RZ, RZ, UR5 ;  /* 0x00000005ff077e24 */ /* 0x000fc4000f8e00ff */
[----:B------:R-:W-:Y:S02]  /*17f0*/  IMAD.U32 R11, RZ, RZ, UR7 ;  /* 0x00000007ff0b7e24 */ /* 0x000fe4000f8e00ff */
[----:B------:R-:W-:Y:S02]  /*1800*/  IMAD.MOV.U32 R8, RZ, RZ, 0x1e1 ;  /* 0x000001e1ff087424 */ /* 0x000fe400078e00ff */
[----:B------:R-:W-:Y:S02]  /*1810*/  IMAD.MOV.U32 R12, RZ, RZ, 0x1 ;  /* 0x00000001ff0c7424 */ /* 0x000fe400078e00ff */
[----:B0-----:R-:W-:-:S07]  /*1820*/  IMAD.MOV.U32 R13, RZ, RZ, RZ ;  /* 0x000000ffff0d7224 */ /* 0x001fce00078e00ff */
[----:B------:R-:W-:-:S07]  /*1830*/  LEPC R20, `(.L_x_20) ;  /* 0x000000001014794e */ /* 0x000fce0000000000 */
[----:B-1---5:R-:W-:Y:S05]  /*1840*/  CALL.ABS.NOINC R14 ;  /* 0x000000000e007343 */ /* 0x022fea0003c00000 */
.L_x_20:
[----:B------:R-:W-:-:S13]  /*1850*/  ISETP.NE.AND P0, PT, R104, 0x3, PT ;  /* 0x000000036800780c */ /* 0x000fda0003f05270 */
[----:B------:R-:W-:Y:S05]  /*1860*/  @!P0 BRA `(.L_x_21) ;  /* 0x0000000000048947 */ /* 0x000fea0003800000 */
[----:B------:R-:W-:Y:S01]  /*1870*/  BPT.TRAP 0x1 ;  /* 0x000000040000795c */ /* 0x000fe20000300000 */
.L_x_21:
[----:B0-----:R-:W-:Y:S02]  /*1880*/  IMAD.U32 R3, RZ, RZ, UR38 ;  /* 0x00000026ff037e24 */ /* 0x001fe4000f8e00ff */
[----:B------:R-:W-:-:S03]  /*1890*/  IMAD.U32 R0, RZ, RZ, UR39 ;  /* 0x00000027ff007e24 */ /* 0x000fc6000f8e00ff */
[----:B------:R-:W-:Y:S02]  /*18a0*/  LEA R3, R3, UR41, 0x3 ;  /* 0x0000002903037c11 */ /* 0x000fe4000f8e18ff */
[----:B------:R-:W-:-:S04]  /*18b0*/  SHF.L.U32 R0, R0, 0x1f, RZ ;  /* 0x0000001f00007819 */ /* 0x000fc800000006ff */
[----:B------:R0:W1:Y:S01]  /*18c0*/  SYNCS.PHASECHK.TRANS64.TRYWAIT P1, [R3+URZ], R0 ;  /* 0x00000000030075a7 */ /* 0x000062000802017f */
[----:B------:R-:W-:Y:S05]  /*18d0*/  @!P0 BRA `(.L_x_22) ;  /* 0x0000000000048947 */ /* 0x000fea0003800000 */
[----:B------:R-:W-:Y:S01]  /*18e0*/  BPT.TRAP 0x1 ;  /* 0x000000040000795c */ /* 0x000fe20000300000 */
.L_x_22:
[----:B------:R-:W-:-:S05]  /*18f0*/  IMAD.U32 R4, RZ, RZ, UR42 ;  /* 0x0000002aff047e24 */ /* 0x000fca000f8e00ff */
[----:B------:R-:W-:Y:S01]  /*1900*/  ISETP.GE.AND P2, PT, R4, 0x1, PT ;  /* 0x000000010400780c */ /* 0x000fe20003f46270 */
[----:B-1----:R-:W-:-:S12]  /*1910*/  @P1 BRA `(.L_x_23) ;  /* 0x0000000000081947 */ /* 0x002fd80003800000 */
[----:B------:R-:W1:Y:S02]  /*1920*/  SYNCS.PHASECHK.TRANS64.TRYWAIT P1, [R3+URZ], R0 ;  /* 0x00000000030075a7 */ /* 0x000e64000802017f */
[----:B-1----:R-:W-:Y:S05]  /*1930*/  @!P1 BRA `(.L_x_24) ;  /* 0x0000005c00f89947 */ /* 0x002fea0003800000 */
.L_x_23:
[----:B------:R-:W-:Y:S05]  /*1940*/  WARPSYNC.ALL ;  /* 0x0000000000007948 */ /* 0x000fea0003800000 */
[----:B------:R-:W-:Y:S01]  /*1950*/  UIADD3 UR4, UR41, 0x100, URZ ;  /* 0x0000010029047890 */ /* 0x000fe2000fffe03f */
[----:B------:R-:W-:Y:S01]  /*1960*/  WARPGROUP.ARRIVE ;  /* 0x00000000000079c5 */ /* 0x000fe20000000000 */
[----:B------:R-:W-:Y:S02]  /*1970*/  UIADD3 UR5, UR41, 0x6100, URZ ;  /* 0x0000610029057890 */ /* 0x000fe4000fffe03f */
[----:B------:R-:W-:Y:S02]  /*1980*/  USHF.R.U32.HI UR4, URZ, 0x4, UR4 ;  /* 0x000000043f047899 */ /* 0x000fe40008011604 */
[----:B------:R-:W-:-:S02]  /*1990*/  USHF.R.U32.HI UR5, URZ, 0x4, UR5 ;  /* 0x000000043f057899 */ /* 0x000fc40008011605 */
[----:B------:R-:W-:Y:S02]  /*19a0*/  ULOP3.LUT UR4, UR4, 0x3fff, URZ, 0xc0, !UPT ;  /* 0x00003fff04047892 */ /* 0x000fe4000f8ec03f */
[----:B------:R-:W-:Y:S02]  /*19b0*/  ULOP3.LUT UR5, UR5, 0x3fff, URZ, 0xc0, !UPT ;  /* 0x00003fff05057892 */ /* 0x000fe4000f8ec03f */
[----:B------:R-:W-:Y:S02]  /*19c0*/  ULOP3.LUT UR8, UR4, 0x10000, URZ, 0xfc, !UPT ;  /* 0x0001000004087892 */ /* 0x000fe4000f8efc3f */
[----:B------:R-:W-:Y:S02]  /*19d0*/  ULOP3.LUT UR9, UR5, 0x10000, URZ, 0xfc, !UPT ;  /* 0x0001000005097892 */ /* 0x000fe4000f8efc3f */
[----:B------:R-:W-:Y:S02]  /*19e0*/  ULEA UR10, UR38, UR8, 0x9 ;  /* 0x00000008260a7291 */ /* 0x000fe4000f8e483f */
[----:B------:R-:W-:Y:S01]  /*19f0*/  ULEA UR11, UR38, UR9, 0xa ;  /* 0x00000009260b7291 */ /* 0x000fe2000f8e503f */
[----:B------:R-:W-:Y:S01]  /*1a00*/  UMOV UR5, 0x40000040 ;  /* 0x4000004000057882 */ /* 0x000fe20000000000 */
[----:B------:R-:W-:-:S03]  /*1a10*/  UMOV UR7, 0x40000040 ;  /* 0x4000004000077882 */ /* 0x000fc60000000000 */
[----:B------:R-:W-:Y:S02]  /*1a20*/  UMOV UR4, UR10 ;  /* 0x0000000a00047c82 */ /* 0x000fe40008000000 */
[----:B------:R-:W-:Y:S02]  /*1a30*/  UMOV UR6, UR11 ;  /* 0x0000000b00067c82 */ /* 0x000fe40008000000 */
[----:B------:R-:W-:Y:S01]  /*1a40*/  HGMMA.64x128x16.F32.BF16 R24, gdesc[UR4], RZ, !UPT, gsb0 ;  /* 0x01e00000041879f0 */ /* 0x000fe2000c0018ff */
[----:B------:R-:W-:Y:S02]  /*1a50*/  UIADD3 UR4, UR10, 0x2, URZ ;  /* 0x000000020a047890 */ /* 0x000fe4000fffe03f */
[----:B------:R-:W-:Y:S01]  /*1a60*/  UIADD3 UR6, UR11, 0x2, URZ ;  /* 0x000000020b067890 */ /* 0x000fe2000fffe03f */
[----:B------:R-:W-:Y:S01]  /*1a70*/  UMOV UR5, 0x40000040 ;  /* 0x4000004000057882 */ /* 0x000fe20000000000 */
[----:B------:R-:W-:Y:S01]  /*1a80*/  UMOV UR7, 0x40000040 ;  /* 0x4000004000077882 */ /* 0x000fe20000000000 */
[----:B------:R-:W-:-:S02]  /*1a90*/  WARPGROUP.DEPBAR.LE gsb0, 0x0 ;  /* 0x00008000000079c5 */ /* 0x000fc40000010000 */
[----:B------:R-:W-:-:S06]  /*1aa0*/  WARPGROUP.ARRIVE ;  /* 0x00000000000079c5 */ /* 0x000fcc0000000000 */
[----:B------:R-:W-:Y:S01]  /*1ab0*/  HGMMA.64x128x16.F32.BF16 R24, gdesc[UR4], R24, gsb0 ;  /* 0x01e00000041879f0 */ /* 0x000fe20008001818 */
[----:B------:R-:W-:Y:S02]  /*1ac0*/  UIADD3 UR4, UR10, 0x4, URZ ;  /* 0x000000040a047890 */ /* 0x000fe4000fffe03f */
[----:B------:R-:W-:Y:S01]  /*1ad0*/  UIADD3 UR6, UR11, 0x4, URZ ;  /* 0x000000040b067890 */ /* 0x000fe2000fffe03f */
[----:B------:R-:W-:Y:S01]  /*1ae0*/  UMOV UR5, 0x40000040 ;  /* 0x4000004000057882 */ /* 0x000fe20000000000 */
[----:B------:R-:W-:Y:S01]  /*1af0*/  UMOV UR7, 0x40000040 ;  /* 0x4000004000077882 */ /* 0x000fe20000000000 */
[----:B------:R-:W-:Y:S02]  /*1b00*/  WARPGROUP.DEPBAR.LE gsb0, 0x0 ;  /* 0x00008000000079c5 */ /* 0x000fe40000010000 */
        /* <DEDUP_REMOVED lines=8> */
[----:B------:R-:W-:Y:S03]  /*1b90*/  HGMMA.64x128x16.F32.BF16 R24, gdesc[UR4], R24, gsb0 ;  /* 0x01e00000041879f0 */ /* 0x000fe60008001818 */
[----:B------:R-:W-:Y:S02]  /*1ba0*/  WARPGROUP.DEPBAR.LE gsb0, 0x0 ;  /* 0x00008000000079c5 */ /* 0x000fe40000010000 */
[----:B------:R-:W-:Y:S05]  /*1bb0*/  @!P2 BRA `(.L_x_25) ;  /* 0x000000040014a947 */ /* 0x000fea0003800000 */
[----:B------:R-:W-:Y:S01]  /*1bc0*/  UIADD3 UR4, UR38, 0x1, URZ ;  /* 0x0000000126047890 */ /* 0x000fe2000fffe03f */
[----:B01----:R-:W-:Y:S02]  /*1bd0*/  IMAD.U32 R0, RZ, RZ, UR42 ;  /* 0x0000002aff007e24 */ /* 0x003fe4000f8e00ff */
[----:B------:R-:W-:Y:S01]  /*1be0*/  IMAD.U32 R3, RZ, RZ, UR38 ;  /* 0x00000026ff037e24 */ /* 0x000fe2000f8e00ff */
[----:B------:R-:W-:-:S04]  /*1bf0*/  UISETP.NE.AND UP0, UPT, UR4, 0x3, UPT ;  /* 0x000000030400788c */ /* 0x000fc8000bf05270 */
[----:B------:R-:W-:Y:S02]  /*1c00*/  USEL UR5, URZ, 0x1, UP0 ;  /* 0x000000013f057887 */ /* 0x000fe40008000000 */
[----:B------:R-:W-:Y:S02]  /*1c10*/  USEL UR10, UR4, URZ, UP0 ;  /* 0x0000003f040a7287 */ /* 0x000fe40008000000 */
[----:B------:R-:W-:-:S06]  /*1c20*/  ULOP3.LUT UR5, UR39, UR5, URZ, 0x3c, !UPT ;  /* 0x0000000527057292 */ /* 0x000fcc000f8e3c3f */
[----:B------:R-:W-:-:S07]  /*1c30*/  IMAD.U32 R6, RZ, RZ, UR5 ;  /* 0x00000005ff067e24 */ /* 0x000fce000f8e00ff */
.L_x_32:
[----:B------:R-:W-:Y:S05]  /*1c40*/  @!P0 BRA `(.L_x_26) ;  /* 0x0000000000048947 */ /* 0x000fea0003800000 */
[----:B------:R-:W-:Y:S01]  /*1c50*/  BPT.TRAP 0x1 ;  /* 0x000000040000795c */ /* 0x000fe20000300000 */
.L_x_26:
[----:B------:R-:W-:Y:S01]  /*1c60*/  ULEA UR4, UR10, UR41, 0x3 ;  /* 0x000000290a047291 */ /* 0x000fe2000f8e183f */
[----:B------:R-:W-:-:S08]  /*1c70*/  SHF.L.U32 R4, R6, 0x1f, RZ ;  /* 0x0000001f06047819 */ /* 0x000fd000000006ff */
[----:B------:R0:W1:Y:S01]  /*1c80*/  SYNCS.PHASECHK.TRANS64.TRYWAIT P1, [UR4], R4 ;  /* 0x00000004ff0075a7 */ /* 0x0000620008020144 */
[----:B------:R-:W-:Y:S05]  /*1c90*/  @!P0 BRA `(.L_x_27) ;  /* 0x0000000000048947 */ /* 0x000fea0003800000 */
[----:B------:R-:W-:Y:S01]  /*1ca0*/  BPT.TRAP 0x1 ;  /* 0x000000040000795c */ /* 0x000fe20000300000 */
.L_x_27:
[----:B-1----:R-:W-:Y:S05]  /*1cb0*/  @P1 BRA `(.L_x_28) ;  /* 0x0000000000081947 */ /* 0x002fea0003800000 */
[----:B------:R-:W1:Y:S02]  /*1cc0*/  SYNCS.PHASECHK.TRANS64.TRYWAIT P1, [UR4], R4 ;  /* 0x00000004ff0075a7 */ /* 0x000e640008020144 */
[----:B-1----:R-:W-:Y:S05]  /*1cd0*/  @!P1 BRA `(.L_x_29) ;  /* 0x0000005c00249947 */ /* 0x002fea0003800000 */
.L_x_28:
[----:B------:R-:W-:Y:S01]  /*1ce0*/  ULEA UR11, UR10, UR8, 0x9 ;  /* 0x000000080a0b7291 */ /* 0x000fe2000f8e483f */
[----:B------:R-:W-:Y:S01]  /*1cf0*/  WARPGROUP.ARRIVE ;  /* 0x00000000000079c5 */ /* 0x000fe20000000000 */
[----:B------:R-:W-:Y:S01]  /*1d00*/  ULEA UR12, UR10, UR9, 0xa ;  /* 0x000000090a0c7291 */ /* 0x000fe2000f8e503f */
[----:B------:R-:W-:Y:S01]  /*1d10*/  UMOV UR5, 0x40000040 ;  /* 0x4000004000057882 */ /* 0x000fe20000000000 */
[----:B------:R-:W-:-:S03]  /*1d20*/  UMOV UR7, 0x40000040 ;  /* 0x4000004000077882 */ /* 0x000fc60000000000 */
[----:B------:R-:W-:Y:S02]  /*1d30*/  UMOV UR4, UR11 ;  /* 0x0000000b00047c82 */ /* 0x000fe40008000000 */
[----:B------:R-:W-:Y:S02]  /*1d40*/  UMOV UR6, UR12 ;  /* 0x0000000c00067c82 */ /* 0x000fe40008000000 */
[----:B------:R-:W-:Y:S01]  /*1d50*/  HGMMA.64x128x16.F32.BF16 R24, gdesc[UR4], R24, gsb0 ;  /* 0x01e00000041879f0 */ /* 0x000fe20008001818 */
        /* <DEDUP_REMOVED lines=23> */
[----:B------:R-:W-:Y:S01]  /*1ed0*/  BPT.TRAP 0x1 ;  /* 0x000000040000795c */ /* 0x000fe20000300000 */
.L_x_30:
[----:B------:R-:W-:-:S13]  /*1ee0*/  ISETP.NE.AND P1, PT, R103, RZ, PT ;  /* 0x000000ff6700720c */ /* 0x000fda0003f25270 */
[----:B01----:R-:W-:-:S05]  /*1ef0*/  @P1 LEA R4, R3, UR41, 0x3 ;  /* 0x0000002903041c11 */ /* 0x003fca000f8e18ff */
[----:B------:R-:W-:-:S05]  /*1f00*/  @P1 VIADD R5, R4, 0x18 ;  /* 0x0000001804051836 */ /* 0x000fca0000000000 */
[----:B------:R-:W-:-:S04]  /*1f10*/  @P1 PRMT R5, R88, 0x654, R5 ;  /* 0x0000065458051816 */ /* 0x000fc80000000005 */
[----:B------:R0:W-:Y:S01]  /*1f20*/  @P1 SYNCS.ARRIVE.TRANS64.RED.A1T0 RZ, [R5+URZ], RZ ;  /* 0x000000ff05ff19a7 */ /* 0x0001e2000810043f */
[----:B------:R-:W-:-:S13]  /*1f30*/  ISETP.GT.U32.AND P1, PT, R23, 0x1, PT ;  /* 0x000000011700780c */ /* 0x000fda0003f24070 */
[----:B0-----:R-:W-:Y:S05]  /*1f40*/  @P1 BRA `(.L_x_31) ;  /* 0x0000000000041947 */ /* 0x001fea0003800000 */
[----:B------:R-:W-:Y:S01]  /*1f50*/  BPT.TRAP 0x1 ;  /* 0x000000040000795c */ /* 0x000fe20000300000 */
.L_x_31:
[----:B------:R-:W-:Y:S01]  /*1f60*/  UIADD3 UR10, UR10, 0x1, URZ ;  /* 0x000000010a0a7890 */ /* 0x000fe2000fffe03f */
[C---:B------:R-:W-:Y:S01]  /*1f70*/  ISETP.GT.AND P2, PT, R0.reuse, 0x1, PT ;  /* 0x000000010000780c */ /* 0x040fe20003f44270 */
[----:B------:R-:W-:Y:S02]  /*1f80*/  VIADD R3, R3, 0x1 ;  /* 0x0000000103037836 */ /* 0x000fe40000000000 */
[----:B------:R-:W-:Y:S01]  /*1f90*/  UISETP.NE.AND UP0, UPT, UR10, 0x3, UPT ;  /* 0x000000030a00788c */ /* 0x000fe2000bf05270 */
[----:B------:R-:W-:Y:S02]  /*1fa0*/  VIADD R0, R0, 0xffffffff ;  /* 0xffffffff00007836 */ /* 0x000fe40000000000 */
[C---:B------:R-:W-:Y:S01]  /*1fb0*/  ISETP.NE.AND P1, PT, R3.reuse, 0x3, PT ;  /* 0x000000030300780c */ /* 0x040fe20003f25270 */
[----:B------:R-:W-:Y:S02]  /*1fc0*/  USEL UR4, URZ, 0x1, UP0 ;  /* 0x000000013f047887 */ /* 0x000fe40008000000 */
[----:B------:R-:W-:Y:S01]  /*1fd0*/  USEL UR10, UR10, URZ, UP0 ;  /* 0x0000003f0a0a7287 */ /* 0x000fe20008000000 */
[----:B------:R-:W-:-:S03]  /*1fe0*/  SEL R3, R3, RZ, P1 ;  /* 0x000000ff03037207 */ /* 0x000fc60000800000 */
[----:B------:R-:W-:Y:S01]  /*1ff0*/  LOP3.LUT R6, R6, UR4, RZ, 0x3c, !PT ;  /* 0x0000000406067c12 */ /* 0x000fe2000f8e3cff */
[----:B------:R-:W-:Y:S07]  /*2000*/  @P2 BRA `(.L_x_32) ;  /* 0xfffffffc000c2947 */ /* 0x000fee000383ffff */
.L_x_25:
[----:B01----:R-:W0:Y:S01]  /*2010*/  LDC R0, c[0x0][0x28c] ;  /* 0x0000a300ff007b82 */ /* 0x003e220000000800 */
[----:B------:R-:W-:-:S04]  /*2020*/  IMAD.U32 R3, RZ, RZ, UR47 ;  /* 0x0000002fff037e24 */ /* 0x000fc8000f8e00ff */
[----:B------:R1:W-:Y:S01]  /*2030*/  SYNCS.ARRIVE.TRANS64.A1T0 RZ, [R3+UR46], RZ ;  /* 0x000000ff03ff79a7 */ /* 0x0003e2000810002e */
[----:B0-----:R-:W-:-:S13]  /*2040*/  ISETP.GE.AND P1, PT, R0, 0x1, PT ;  /* 0x000000010000780c */ /* 0x001fda0003f26270 */
[----:B-1----:R-:W-:Y:S05]  /*2050*/  @!P1 BRA `(.L_x_33) ;  /* 0x0000000000449947 */ /* 0x002fea0003800000 */
[----:B------:R-:W-:Y:S05]  /*2060*/  @!P0 BRA `(.L_x_34) ;  /* 0x0000000000048947 */ /* 0x000fea0003800000 */
[----:B------:R-:W-:Y:S01]  /*2070*/  BPT.TRAP 0x1 ;  /* 0x000000040000795c */ /* 0x000fe20000300000 */
.L_x_34:
[----:B------:R-:W-:-:S13]  /*2080*/  ISETP.NE.AND P0, PT, R103, RZ, PT ;  /* 0x000000ff6700720c */ /* 0x000fda0003f05270 */
[----:B------:R-:W-:-:S05]  /*2090*/  VOTEU.ANY UP0, P0 ;  /* 0x00000000003f7886 */ /* 0x000fca0000000100 */
[----:B------:R-:W-:-:S06]  /*20a0*/  @UP0 UIADD3 UR4, UR38, UR42, URZ ;  /* 0x0000002a26040290 */ /* 0x000fcc000fffe03f */
[----:B------:R-:W-:Y:S02]  /*20b0*/  IMAD.U32 R4, RZ, RZ, UR4 ;  /* 0x00000004ff047e24 */ /* 0x000fe4000f8e00ff */
[----:B------:R-:W-:Y:S02]  /*20c0*/  IMAD.U32 R3, RZ, RZ, UR4 ;  /* 0x00000004ff037e24 */ /* 0x000fe4000f8e00ff */
[----:B------:R-:W-:-:S05]  /*20d0*/  @P0 IMAD.WIDE.U32 R4, R4, -0x55555555, RZ ;  /* 0xaaaaaaab04040825 */ /* 0x000fca00078e00ff */
[----:B------:R-:W-:-:S05]  /*20e0*/  @P0 SHF.R.U32.HI R0, RZ, 0x1, R5 ;  /* 0x00000001ff000819 */ /* 0x000fca0000011605 */
[----:B------:R-:W-:-:S05]  /*20f0*/  @P0 IMAD R0, R0, -0x3, R3 ;  /* 0xfffffffd00000824 */ /* 0x000fca00078e0203 */
[----:B------:R-:W-:-:S05]  /*2100*/  @P0 LEA R0, R0, UR41, 0x3 ;  /* 0x0000002900000c11 */ /* 0x000fca000f8e18ff */
[----:B------:R-:W-:-:S05]  /*2110*/  @P0 VIADD R3, R0, 0x18 ;  /* 0x0000001800030836 */ /* 0x000fca0000000000 */
[----:B------:R-:W-:-:S04]  /*2120*/  @P0 PRMT R3, R88, 0x654, R3 ;  /* 0x0000065458030816 */ /* 0x000fc80000000003 */
[----:B------:R0:W-:Y:S01]  /*2130*/  @P0 SYNCS.ARRIVE.TRANS64.RED.A1T0 RZ, [R3+URZ], RZ ;  /* 0x000000ff03ff09a7 */ /* 0x0001e2000810043f */
[----:B------:R-:W-:-:S13]  /*2140*/  ISETP.GT.U32.AND P0, PT, R23, 0x1, PT ;  /* 0x000000011700780c */ /* 0x000fda0003f04070 */
[----:B0-----:R-:W-:Y:S05]  /*2150*/  @P0 BRA `(.L_x_33) ;  /* 0x0000000000040947 */ /* 0x001fea0003800000 */
[----:B------:R-:W-:Y:S01]  /*2160*/  BPT.TRAP 0x1 ;  /* 0x000000040000795c */ /* 0x000fe20000300000 */
.L_x_33:
[----:B------:R-:W-:Y:S01]  /*2170*/  SHF.L.U32 R0, R105, 0x1f, RZ ;  /* 0x0000001f69007819 */ /* 0x000fe200000006ff */
[----:B------:R-:W-:Y:S01]  /*2180*/  UIADD3 UR38, UR38, UR45, URZ ;  /* 0x0000002d26267290 */ /* 0x000fe2000fffe03f */
[----:B------:R-:W-:Y:S01]  /*2190*/  SHF.R.S32.HI R11, RZ, 0x1f, R19 ;  /* 0x0000001fff0b7819 */ /* 0x000fe20000011413 */
[----:B------:R-:W-:Y:S01]  /*21a0*/  UISETP.GE.U32.AND UP1, UPT, UR45, 0x3, UPT ;  /* 0x000000032d00788c */ /* 0x000fe2000bf26070 */
[----:B------:R-:W0:Y:S01]  /*21b0*/  SYNCS.PHASECHK.TRANS64.TRYWAIT P0, [UR43+0x8], R0 ;  /* 0x00000800ff0075a7 */ /* 0x000e22000800016b */
[----:B------:R-:W-:-:S04]  /*21c0*/  UISETP.GT.U32.AND UP0, UPT, UR38, 0x2, UPT ;  /* 0x000000022600788c */ /* 0x000fc8000bf04070 */
[----:B------:R-:W-:-:S04]  /*21d0*/  UISETP.LT.U32.AND UP0, UPT, UR45, 0x3, UP0 ;  /* 0x000000032d00788c */ /* 0x000fc80008701070 */
[----:B------:R-:W-:Y:S02]  /*21e0*/  USEL UR6, URZ, 0x1, !UP0 ;  /* 0x000000013f067887 */ /* 0x000fe4000c000000 */
[----:B------:R-:W-:Y:S02]  /*21f0*/  @UP1 UIMAD.WIDE.U32 UR4, UR38, -0x55555555, URZ ;  /* 0xaaaaaaab260418a5 */ /* 0x000fe4000f8e003f */
[----:B------:R-:W-:Y:S02]  /*2200*/  ULOP3.LUT UR39, UR39, UR6, URZ, 0x3c, !UPT ;  /* 0x0000000627277292 */ /* 0x000fe4000f8e3c3f */
[----:B------:R-:W-:-:S04]  /*2210*/  @UP1 USHF.R.U32.HI UR4, URZ, 0x1, UR5 ;  /* 0x000000013f041899 */ /* 0x000fc80008011605 */
[----:B------:R-:W-:Y:S01]  /*2220*/  @UP1 ULOP3.LUT UR39, UR39, 0x1, UR4, 0x78, !UPT ;  /* 0x0000000127271892 */ /* 0x000fe2000f8e7804 */
[----:B0-----:R-:W-:Y:S11]  /*2230*/  @!P0 BRA `(.L_x_35) ;  /* 0x0000005400e48947 */ /* 0x001ff60003800000 */
.L_x_188:
[----:B------:R-:W-:Y:S01]  /*2240*/  IMAD.SHL.U32 R7, R22, 0x40, RZ ;  /* 0x0000004016077824 */ /* 0x000fe200078e00ff */
[----:B------:R-:W-:Y:S01]  /*2250*/  ULDC UR6, c[0x0][0x284] ;  /* 0x0000a10000067ab9 */ /* 0x000fe20000000800 */
[----:B------:R-:W-:Y:S01]  /*2260*/  IMAD.SHL.U32 R12, R18, 0x80, RZ ;  /* 0x00000080120c7824 */ /* 0x000fe200078e00ff */
[----:B------:R-:W-:Y:S01]  /*2270*/  ULDC.64 UR4, c[0x0][0x5d0] ;  /* 0x0001740000047ab9 */ /* 0x000fe20000000a00 */
[----:B------:R-:W-:Y:S01]  /*2280*/  IMAD.WIDE R20, R22, 0x40, R92 ;  /* 0x0000004016147825 */ /* 0x000fe200078e025c */
[----:B------:R-:W-:Y:S01]  /*2290*/  ISETP.GE.AND P0, PT, R7, UR6, PT ;  /* 0x0000000607007c0c */ /* 0x000fe2000bf06270 */
[----:B------:R-:W-:Y:S01]  /*22a0*/  ULDC UR6, c[0x0][0x288] ;  /* 0x0000a20000067ab9 */ /* 0x000fe20000000800 */
[----:B------:R-:W-:Y:S01]  /*22b0*/  SHF.R.S32.HI R13, RZ, 0x1f, R12 ;  /* 0x0000001fff0d7819 */ /* 0x000fe2000001140c */
[----:B0-----:R-:W-:Y:S01]  /*22c0*/  IMAD R0, R11, UR4, RZ ;  /* 0x000000040b007c24 */ /* 0x001fe2000f8e02ff */
[----:B------:R-:W-:Y:S01]  /*22d0*/  ISETP.GE.OR P0, PT, R12, UR6, P0 ;  /* 0x000000060c007c0c */ /* 0x000fe20008706670 */
[----:B------:R-:W-:-:S04]  /*22e0*/  IMAD.WIDE.U32 R4, R19, UR4, R94 ;  /* 0x0000000413047c25 */ /* 0x000fc8000f8e005e */
[----:B------:R-:W-:Y:S01]  /*22f0*/  IMAD R3, R19, UR5, R0 ;  /* 0x0000000513037c24 */ /* 0x000fe2000f8e0200 */
[----:B------:R-:W-:Y:S01]  /*2300*/  IADD3 R4, P1, R12, R4, RZ ;  /* 0x000000040c047210 */ /* 0x000fe20007f3e0ff */
[----:B------:R-:W-:Y:S02]  /*2310*/  ULDC.64 UR4, c[0x0][0x5c8] ;  /* 0x0001720000047ab9 */ /* 0x000fe40000000a00 */
[----:B------:R-:W-:Y:S01]  /*2320*/  IMAD R9, R21, UR4, RZ ;  /* 0x0000000415097c24 */ /* 0x000fe2000f8e02ff */
[----:B------:R-:W-:-:S03]  /*2330*/  IADD3.X R5, R13, R5, R3, P1, !PT ;  /* 0x000000050d057210 */ /* 0x000fc60000ffe403 */
[C---:B------:R-:W-:Y:S02]  /*2340*/  IMAD R9, R20.reuse, UR5, R9 ;  /* 0x0000000514097c24 */ /* 0x040fe4000f8e0209 */
[----:B------:R-:W-:Y:S01]  /*2350*/  IMAD.WIDE.U32 R106, R20, UR4, R4 ;  /* 0x00000004146a7c25 */ /* 0x000fe2000f8e0004 */
[----:B------:R-:W-:Y:S06]  /*2360*/  @P0 BRA `(.L_x_36) ;  /* 0x0000003c00d80947 */ /* 0x000fec0003800000 */
[----:B-----5:R-:W-:Y:S01]  /*2370*/  FSETP.NEU.AND P1, PT, R90, RZ, PT ;  /* 0x000000ff5a00720b */ /* 0x020fe20003f2d000 */
[----:B------:R-:W-:Y:S01]  /*2380*/  IMAD.IADD R3, R99, 0x1, -R12 ;  /* 0x0000000163037824 */ /* 0x000fe200078e0a0c */
[----:B------:R-:W-:Y:S01]  /*2390*/  BSSY B0, `(.L_x_36) ;  /* 0x00003f3000007945 */ /* 0x000fe20003800000 */
[----:B------:R-:W-:Y:S02]  /*23a0*/  IMAD.IADD R0, R102, 0x1, -R7 ;  /* 0x0000000166007824 */ /* 0x000fe400078e0a07 */
[----:B------:R-:W-:Y:S01]  /*23b0*/  IMAD.IADD R115, R107, 0x1, R9 ;  /* 0x000000016b737824 */ /* 0x000fe200078e0209 */
[----:B------:R-:W-:-:S04]  /*23c0*/  ISETP.GT.AND P0, PT, R3, RZ, PT ;  /* 0x000000ff0300720c */ /* 0x000fc80003f04270 */
[----:B------:R-:W-:-:S03]  /*23d0*/  ISETP.GT.AND P3, PT, R0, RZ, P0 ;  /* 0x000000ff0000720c */ /* 0x000fc60000764270 */
[----:B------:R-:W-:Y:S10]  /*23e0*/  @!P1 BRA `(.L_x_37) ;  /* 0x0000002c001c9947 */ /* 0x000ff40003800000 */
[----:B------:R-:W0:Y:S01]  /*23f0*/  LDC.64 R108, c[0x0][0x5b8] ;  /* 0x00016e00ff6c7b82 */ /* 0x000e220000000a00 */
[----:B------:R-:W-:-:S07]  /*2400*/  ULDC.64 UR4, c[0x0][0x5c0] ;  /* 0x0001700000047ab9 */ /* 0x000fce0000000a00 */
[----:B------:R-:W1:Y:S08]  /*2410*/  LDC.64 R110, c[0x0][0x5b0] ;  /* 0x00016c00ff6e7b82 */ /* 0x000e700000000a00 */
[----:B------:R-:W2:Y:S01]  /*2420*/  LDC.64 R112, c[0x0][0x5a8] ;  /* 0x00016a00ff707b82 */ /* 0x000ea20000000a00 */
[-C--:B0-----:R-:W-:Y:S02]  /*2430*/  IMAD R6, R11, R108.reuse, RZ ;  /* 0x0000006c0b067224 */ /* 0x081fe400078e02ff */
[----:B------:R-:W-:-:S04]  /*2440*/  IMAD.WIDE.U32 R4, R19, R108, R94 ;  /* 0x0000006c13047225 */ /* 0x000fc800078e005e */
[----:B------:R-:W-:Y:S01]  /*2450*/  IMAD R107, R19, R109, R6 ;  /* 0x0000006d136b7224 */ /* 0x000fe200078e0206 */
[----:B------:R-:W-:Y:S01]  /*2460*/  IADD3 R6, P1, R12, R4, RZ ;  /* 0x000000040c067210 */ /* 0x000fe20007f3e0ff */
[----:B-1----:R-:W-:-:S03]  /*2470*/  IMAD R4, R21, R110, RZ ;  /* 0x0000006e15047224 */ /* 0x002fc600078e02ff */
[----:B------:R-:W-:Y:S01]  /*2480*/  IADD3.X R7, R13, R5, R107, P1, !PT ;  /* 0x000000050d077210 */ /* 0x000fe20000ffe46b */
[C---:B------:R-:W-:Y:S02]  /*2490*/  IMAD R109, R20.reuse, R111, R4 ;  /* 0x0000006f146d7224 */ /* 0x040fe400078e0204 */
[----:B------:R-:W-:-:S04]  /*24a0*/  IMAD.WIDE.U32 R4, R20, R110, R6 ;  /* 0x0000006e14047225 */ /* 0x000fc800078e0006 */
[----:B------:R-:W-:Y:S01]  /*24b0*/  IMAD.IADD R5, R5, 0x1, R109 ;  /* 0x0000000105057824 */ /* 0x000fe200078e026d */
[----:B--2---:R-:W-:-:S04]  /*24c0*/  LEA R10, P1, R4, R112, 0x1 ;  /* 0x00000070040a7211 */ /* 0x004fc800078208ff */
[----:B------:R-:W-:-:S05]  /*24d0*/  LEA.HI.X R11, R4, R113, R5, 0x1, P1 ;  /* 0x00000071040b7211 */ /* 0x000fca00008f0c05 */
[----:B------:R0:W2:Y:S01]  /*24e0*/  @P3 LDG.E.LTC128B.U16 R18, desc[UR36][R10.64] ;  /* 0x000000240a123981 */ /* 0x0000a2000c1e1520 */
[----:B------:R-:W-:Y:S01]  /*24f0*/  IMAD.WIDE.U32 R4, R20, R110, R12 ;  /* 0x0000006e14047225 */ /* 0x000fe200078e000c */
[----:B------:R-:W-:Y:S02]  /*2500*/  BSSY B1, `(.L_x_38) ;  /* 0x0000014000017945 */ /* 0x000fe40003800000 */
[----:B------:R-:W-:-:S04]  /*2510*/  IADD3 R14, P1, R94, R4, RZ ;  /* 0x000000045e0e7210 */ /* 0x000fc80007f3e0ff */
[----:B------:R-:W-:Y:S01]  /*2520*/  IADD3.X R15, R95, R109, R5, P1, !PT ;  /* 0x0000006d5f0f7210 */ /* 0x000fe20000ffe405 */
[----:B0-----:R-:W-:Y:S01]  /*2530*/  IMAD.SHL.U32 R10, R110, 0x8, RZ ;  /* 0x000000086e0a7824 */ /* 0x001fe200078e00ff */
[----:B------:R-:W-:Y:S02]  /*2540*/  LEA R8, P1, R106, UR4, 0x1 ;  /* 0x000000046a087c11 */ /* 0x000fe4000f8208ff */
[----:B------:R-:W-:Y:S01]  /*2550*/  SHF.L.U64.HI R11, R110, 0x3, R111 ;  /* 0x000000036e0b7819 */ /* 0x000fe2000001026f */
[----:B------:R-:W-:-:S04]  /*2560*/  IMAD.WIDE.U32 R14, R19, R108, R14 ;  /* 0x0000006c130e7225 */ /* 0x000fc800078e000e */
[----:B------:R-:W-:Y:S01]  /*2570*/  IMAD.IADD R5, R107, 0x1, R15 ;  /* 0x000000016b057824 */ /* 0x000fe200078e020f */
[----:B------:R-:W-:-:S04]  /*2580*/  LEA R4, P4, R14, R112, 0x1 ;  /* 0x000000700e047211 */ /* 0x000fc800078808ff */
[----:B------:R-:W-:Y:S01]  /*2590*/  LEA.HI.X R5, R14, R113, R5, 0x1, P4 ;  /* 0x000000710e057211 */ /* 0x000fe200020f0c05 */
[----:B--2---:R-:W-:-:S04]  /*25a0*/  IMAD.U32 R9, R18, 0x10000, RZ ;  /* 0x0001000012097824 */ /* 0x004fc800078e00ff */
[----:B------:R-:W-:-:S04]  /*25b0*/  FMUL R9, R9, R90 ;  /* 0x0000005a09097220 */ /* 0x000fc80000400000 */
[----:B------:R-:W-:Y:S01]  /*25c0*/  FFMA R24, R24, R89, R9 ;  /* 0x0000005918187223 */ /* 0x000fe20000000009 */
[----:B------:R-:W-:Y:S02]  /*25d0*/  LEA.HI.X R9, R106, UR5, R115, 0x1, P1 ;  /* 0x000000056a097c11 */ /* 0x000fe400088f0c73 */
[----:B------:R-:W-:Y:S02]  /*25e0*/  ISETP.GT.AND P1, PT, R3, 0x1, PT ;  /* 0x000000010300780c */ /* 0x000fe40003f24270 */
[----:B------:R-:W-:Y:S02]  /*25f0*/  F2FP.BF16.F32.PACK_AB R24, RZ, R24 ;  /* 0x00000018ff18723e */ /* 0x000fe400000010ff */
[----:B------:R-:W-:-:S03]  /*2600*/  ISETP.GT.AND P2, PT, R0, RZ, P1 ;  /* 0x000000ff0000720c */ /* 0x000fc60000f44270 */
[----:B------:R0:W-:Y:S10]  /*2610*/  @P3 STG.E.U16 desc[UR36][R8.64], R24 ;  /* 0x0000001808003986 */ /* 0x0001f4000c101524 */
[----:B------:R-:W-:Y:S05]  /*2620*/  @!P2 BRA `(.L_x_39) ;  /* 0x000000000004a947 */ /* 0x000fea0003800000 */
[----:B------:R1:W5:Y:S02]  /*2630*/  LDG.E.LTC128B.U16 R18, desc[UR36][R4.64+0x2] ;  /* 0x0000022404127981 */ /* 0x000364000c1e1520 */
.L_x_39:
[----:B------:R-:W-:Y:S05]  /*2640*/  BSYNC B1 ;  /* 0x0000000000017941 */ /* 0x000fea0003800000 */
.L_x_38:
[----:B------:R-:W-:Y:S01]  /*2650*/  IMAD.WIDE.U32 R10, R20, R110, R10 ;  /* 0x0000006e140a7225 */ /* 0x000fe200078e000a */
[----:B------:R-:W-:-:S03]  /*2660*/  ISETP.GT.AND P0, PT, R0, 0x8, P0 ;  /* 0x000000080000780c */ /* 0x000fc60000704270 */
[----:B-----5:R-:W-:Y:S01]  /*2670*/  IMAD.U32 R15, R18, 0x10000, RZ ;  /* 0x00010000120f7824 */ /* 0x020fe200078e00ff */
[----:B------:R-:W-:Y:S01]  /*2680*/  IADD3 R6, P3, R6, R10, RZ ;  /* 0x0000000a06067210 */ /* 0x000fe20007f7e0ff */
[----:B------:R-:W-:Y:S02]  /*2690*/  IMAD.IADD R109, R109, 0x1, R11 ;  /* 0x000000016d6d7824 */ /* 0x000fe400078e020b */
[----:B------:R-:W-:Y:S02]  /*26a0*/  FMUL R14, R15, R90 ;  /* 0x0000005a0f0e7220 */ /* 0x000fe40000400000 */
[----:B------:R-:W-:Y:S02]  /*26b0*/  IMAD.X R7, R109, 0x1, R7, P3 ;  /* 0x000000016d077824 */ /* 0x000fe400018e0607 */
[----:B------:R-:W-:Y:S01]  /*26c0*/  FFMA R25, R25, R89, R14 ;  /* 0x0000005919197223 */ /* 0x000fe2000000000e */
[----:B------:R-:W-:-:S04]  /*26d0*/  LEA R14, P3, R6, R112, 0x1 ;  /* 0x00000070060e7211 */ /* 0x000fc800078608ff */
[----:B------:R-:W-:Y:S01]  /*26e0*/  LEA.HI.X R15, R6, R113, R7, 0x1, P3 ;  /* 0x00000071060f7211 */ /* 0x000fe200018f0c07 */
[----:B------:R-:W-:Y:S01]  /*26f0*/  @P2 IMAD.MOV.U32 R6, RZ, RZ, R8 ;  /* 0x000000ffff062224 */ /* 0x000fe200078e0008 */
[----:B------:R-:W-:Y:S01]  /*2700*/  F2FP.BF16.F32.PACK_AB R25, RZ, R25 ;  /* 0x00000019ff19723e */ /* 0x000fe200000010ff */
[----:B------:R-:W-:-:S05]  /*2710*/  @P2 IMAD.MOV.U32 R7, RZ, RZ, R9 ;  /* 0x000000ffff072224 */ /* 0x000fca00078e0009 */
[----:B------:R2:W-:Y:S04]  /*2720*/  @P2 STG.E.U16 desc[UR36][R6.64+0x2], R25 ;  /* 0x0000021906002986 */ /* 0x0005e8000c101524 */
[----:B------:R-:W3:Y:S01]  /*2730*/  @P0 LDG.E.LTC128B.U16 R18, desc[UR36][R14.64] ;  /* 0x000000240e120981 */ /* 0x000ee2000c1e1520 */
[----:B------:R-:W-:Y:S01]  /*2740*/  IADD3 R12, P2, P3, R94, R10, R12 ;  /* 0x0000000a5e0c7210 */ /* 0x000fe20007b5e00c */
[----:B------:R-:W-:Y:S01]  /*2750*/  BSSY B1, `(.L_x_40) ;  /* 0x0000011000017945 */ /* 0x000fe20003800000 */
[----:B------:R-:W-:Y:S02]  /*2760*/  ISETP.GT.AND P1, PT, R0, 0x8, P1 ;  /* 0x000000080000780c */ /* 0x000fe40000f24270 */
[----:B------:R-:W-:Y:S02]  /*2770*/  IADD3.X R13, R95, R109, R13, P2, P3 ;  /* 0x0000006d5f0d7210 */ /* 0x000fe400017e640d */
[----:B------:R-:W-:Y:S01]  /*2780*/  LEA R10, P2, R91, R8, 0x1 ;  /* 0x000000085b0a7211 */ /* 0x000fe200078408ff */
[----:B------:R-:W-:Y:S01]  /*2790*/  IMAD.WIDE.U32 R12, R19, R108, R12 ;  /* 0x0000006c130c7225 */ /* 0x000fe200078e000c */
[----:B------:R-:W-:-:S03]  /*27a0*/  SHF.L.U64.HI R19, R91, 0x1, R96 ;  /* 0x000000015b137819 */ /* 0x000fc60000010260 */
[----:B------:R-:W-:Y:S01]  /*27b0*/  IMAD.IADD R13, R107, 0x1, R13 ;  /* 0x000000016b0d7824 */ /* 0x000fe200078e020d */
[----:B--2---:R-:W-:-:S04]  /*27c0*/  LEA R6, P3, R12, R112, 0x1 ;  /* 0x000000700c067211 */ /* 0x004fc800078608ff */
[----:B------:R-:W-:Y:S01]  /*27d0*/  LEA.HI.X R7, R12, R113, R13, 0x1, P3 ;  /* 0x000000710c077211 */ /* 0x000fe200018f0c0d */
[----:B---3--:R-:W-:-:S04]  /*27e0*/  IMAD.U32 R11, R18, 0x10000, RZ ;  /* 0x00010000120b7824 */ /* 0x008fc800078e00ff */
[----:B------:R-:W-:-:S04]  /*27f0*/  FMUL R11, R11, R90 ;  /* 0x0000005a0b0b7220 */ /* 0x000fc80000400000 */
[----:B------:R-:W-:-:S05]  /*2800*/  FFMA R11, R26, R89, R11 ;  /* 0x000000591a0b7223 */ /* 0x000fca000000000b */
[----:B------:R-:W-:Y:S01]  /*2810*/  F2FP.BF16.F32.PACK_AB R14, RZ, R11 ;  /* 0x0000000bff0e723e */ /* 0x000fe200000010ff */
[----:B------:R-:W-:-:S05]  /*2820*/  IMAD.X R11, R19, 0x1, R9, P2 ;  /* 0x00000001130b7824 */ /* 0x000fca00010e0609 */
[----:B------:R2:W-:Y:S01]  /*2830*/  @P0 STG.E.U16 desc[UR36][R10.64], R14 ;  /* 0x0000000e0a000986 */ /* 0x0005e2000c101524 */
[----:B------:R-:W-:Y:S05]  /*2840*/  @!P1 BRA `(.L_x_41) ;  /* 0x0000000000049947 */ /* 0x000fea0003800000 */
[----:B------:R3:W5:Y:S02]  /*2850*/  LDG.E.LTC128B.U16 R18, desc[UR36][R6.64+0x2] ;  /* 0x0000022406127981 */ /* 0x000764000c1e1520 */
.L_x_41:
[----:B------:R-:W-:Y:S05]  /*2860*/  BSYNC B1 ;  /* 0x0000000000017941 */ /* 0x000fea0003800000 */
.L_x_40:
[----:B-----5:R-:W-:Y:S01]  /*2870*/  IMAD.U32 R13, R18, 0x10000, RZ ;  /* 0x00010000120d7824 */ /* 0x020fe200078e00ff */
[----:B------:R-:W-:Y:S01]  /*2880*/  ISETP.GT.AND P0, PT, R3, 0x8, PT ;  /* 0x000000080300780c */ /* 0x000fe20003f04270 */
[----:B------:R-:W-:Y:S02]  /*2890*/  BSSY B1, `(.L_x_42) ;  /* 0x0000008000017945 */ /* 0x000fe40003800000 */
[----:B------:R-:W-:Y:S01]  /*28a0*/  FMUL R12, R13, R90 ;  /* 0x0000005a0d0c7220 */ /* 0x000fe20000400000 */
[----:B------:R-:W-:-:S03]  /*28b0*/  ISETP.GT.AND P2, PT, R0, RZ, P0 ;  /* 0x000000ff0000720c */ /* 0x000fc60000744270 */
[----:B------:R-:W-:-:S05]  /*28c0*/  FFMA R12, R27, R89, R12 ;  /* 0x000000591b0c7223 */ /* 0x000fca000000000c */
[----:B------:R-:W-:-:S05]  /*28d0*/  F2FP.BF16.F32.PACK_AB R12, RZ, R12 ;  /* 0x0000000cff0c723e */ /* 0x000fca00000010ff */
[----:B------:R4:W-:Y:S01]  /*28e0*/  @P1 STG.E.U16 desc[UR36][R10.64+0x2], R12 ;  /* 0x0000020c0a001986 */ /* 0x0009e2000c101524 */
[----:B------:R-:W-:Y:S05]  /*28f0*/  @!P2 BRA `(.L_x_43) ;  /* 0x000000000004a947 */ /* 0x000fea0003800000 */
[----:B------:R0:W5:Y:S02]  /*2900*/  LDG.E.LTC128B.U16 R18, desc[UR36][R4.64+0x10] ;  /* 0x0000102404127981 */ /* 0x000164000c1e1520 */
.L_x_43:
[----:B------:R-:W-:Y:S05]  /*2910*/  BSYNC B1 ;  /* 0x0000000000017941 */ /* 0x000fea0003800000 */
.L_x_42:
        /* <DEDUP_REMOVED lines=10> */
.L_x_45:
[----:B------:R-:W-:Y:S05]  /*29c0*/  BSYNC B1 ;  /* 0x0000000000017941 */ /* 0x000fea0003800000 */
.L_x_44:
[----:B0----5:R-:W-:Y:S01]  /*29d0*/  IMAD.U32 R13, R18, 0x10000, RZ ;  /* 0x00010000120d7824 */ /* 0x021fe200078e00ff */
[----:B------:R-:W-:Y:S01]  /*29e0*/  ISETP.GT.AND P0, PT, R0, 0x8, P0 ;  /* 0x000000080000780c */ /* 0x000fe20000704270 */
[----:B------:R-:W-:Y:S02]  /*29f0*/  BSSY B1, `(.L_x_46) ;  /* 0x0000007000017945 */ /* 0x000fe40003800000 */
[----:B----4-:R-:W-:-:S04]  /*2a00*/  FMUL R12, R13, R90 ;  /* 0x0000005a0d0c7220 */ /* 0x010fc80000400000 */
[----:B------:R-:W-:-:S05]  /*2a10*/  FFMA R12, R29, R89, R12 ;  /* 0x000000591d0c7223 */ /* 0x000fca000000000c */
[----:B------:R-:W-:-:S05]  /*2a20*/  F2FP.BF16.F32.PACK_AB R12, RZ, R12 ;  /* 0x0000000cff0c723e */ /* 0x000fca00000010ff */
[----:B------:R0:W-:Y:S01]  /*2a30*/  @P3 STG.E.U16 desc[UR36][R8.64+0x12], R12 ;  /* 0x0000120c08003986 */ /* 0x0001e2000c101524 */
[----:B------:R-:W-:Y:S05]  /*2a40*/  @!P0 BRA `(.L_x_47) ;  /* 0x0000000000048947 */ /* 0x000fea0003800000 */
[----:B------:R4:W5:Y:S02]  /*2a50*/  LDG.E.LTC128B.U16 R18, desc[UR36][R6.64+0x10] ;  /* 0x0000102406127981 */ /* 0x000964000c1e1520 */
.L_x_47:
[----:B------:R-:W-:Y:S05]  /*2a60*/  BSYNC B1 ;  /* 0x0000000000017941 */ /* 0x000fea0003800000 */
.L_x_46:
[----:B-----5:R-:W-:Y:S01]  /*2a70*/  IMAD.U32 R13, R18, 0x10000, RZ ;  /* 0x00010000120d7824 */ /* 0x020fe200078e00ff */
[----:B------:R-:W-:Y:S01]  /*2a80*/  ISETP.GT.AND P1, PT, R0, 0x8, P1 ;  /* 0x000000080000780c */ /* 0x000fe20000f24270 */
[----:B------:R-:W-:Y:S02]  /*2a90*/  BSSY B1, `(.L_x_48) ;  /* 0x0000007000017945 */ /* 0x000fe40003800000 */
[----:B------:R-:W-:-:S04]  /*2aa0*/  FMUL R13, R13, R90 ;  /* 0x0000005a0d0d7220 */ /* 0x000fc80000400000 */
[----:B------:R-:W-:-:S05]  /*2ab0*/  FFMA R13, R30, R89, R13 ;  /* 0x000000591e0d7223 */ /* 0x000fca000000000d */
[----:B------:R-:W-:-:S05]  /*2ac0*/  F2FP.BF16.F32.PACK_AB R13, RZ, R13 ;  /* 0x0000000dff0d723e */ /* 0x000fca00000010ff */
[----:B------:R0:W-:Y:S01]  /*2ad0*/  @P0 STG.E.U16 desc[UR36][R10.64+0x10], R13 ;  /* 0x0000100d0a000986 */ /* 0x0001e2000c101524 */
[----:B------:R-:W-:Y:S05]  /*2ae0*/  @!P1 BRA `(.L_x_49) ;  /* 0x0000000000049947 */ /* 0x000fea0003800000 */
[----:B------:R0:W5:Y:S02]  /*2af0*/  LDG.E.LTC128B.U16 R18, desc[UR36][R6.64+0x12] ;  /* 0x0000122406127981 */ /* 0x000164000c1e1520 */
.L_x_49:
[----:B------:R-:W-:Y:S05]  /*2b00*/  BSYNC B1 ;  /* 0x0000000000017941 */ /* 0x000fea0003800000 */
.L_x_48:
[----:B0----5:R-:W-:Y:S01]  /*2b10*/  IMAD.U32 R13, R18, 0x10000, RZ ;  /* 0x00010000120d7824 */ /* 0x021fe200078e00ff */
        /* <DEDUP_REMOVED lines=9> */
.L_x_51:
[----:B------:R-:W-:Y:S05]  /*2bb0*/  BSYNC B1 ;  /* 0x0000000000017941 */ /* 0x000fea0003800000 */
.L_x_50:
        /* <DEDUP_REMOVED lines=10> */
.L_x_53:
[----:B------:R-:W-:Y:S05]  /*2c60*/  BSYNC B1 ;  /* 0x0000000000017941 */ /* 0x000fea0003800000 */
.L_x_52:
[----:B0----5:R-:W-:Y:S01]  /*2c70*/  IMAD.U32 R13, R18, 0x10000, RZ ;  /* 0x00010000120d7824 */ /* 0x021fe200078e00ff */
        /* <DEDUP_REMOVED lines=8> */
.L_x_55:
[----:B------:R-:W-:Y:S05]  /*2d00*/  BSYNC B1 ;  /* 0x0000000000017941 */ /* 0x000fea0003800000 */
.L_x_54:
        /* <DEDUP_REMOVED lines=9> */
.L_x_57:
[----:B------:R-:W-:Y:S05]  /*2da0*/  BSYNC B1 ;  /* 0x0000000000017941 */ /* 0x000fea0003800000 */
.L_x_56:
        /* <DEDUP_REMOVED lines=10> */
.L_x_59:
[----:B------:R-:W-:Y:S05]  /*2e50*/  BSYNC B1 ;  /* 0x0000000000017941 */ /* 0x000fea0003800000 */
.L_x_58:
        /* <DEDUP_REMOVED lines=10> */
.L_x_61:
[----:B------:R-:W-:Y:S05]  /*2f00*/  BSYNC B1 ;  /* 0x0000000000017941 */ /* 0x000fea0003800000 */
.L_x_60:
        /* <DEDUP_REMOVED lines=9> */
.L_x_63:
[----:B------:R-:W-:Y:S05]  /*2fa0*/  BSYNC B1 ;  /* 0x0000000000017941 */ /* 0x000fea0003800000 */
.L_x_62:
        /* <DEDUP_REMOVED lines=9> */
.L_x_65:
[----:B------:R-:W-:Y:S05]  /*3040*/  BSYNC B1 ;  /* 0x0000000000017941 */ /* 0x000fea0003800000 */
.L_x_64:
        /* <DEDUP_REMOVED lines=10> */
.L_x_67:
[----:B------:R-:W-:Y:S05]  /*30f0*/  BSYNC B1 ;  /* 0x0000000000017941 */ /* 0x000fea0003800000 */
.L_x_66:
        /* <DEDUP_REMOVED lines=10> */
.L_x_69:
[----:B------:R-:W-:Y:S05]  /*31a0*/  BSYNC B1 ;  /* 0x0000000000017941 */ /* 0x000fea0003800000 */
.L_x_68:
        /* <DEDUP_REMOVED lines=9> */
.L_x_71:
[----:B------:R-:W-:Y:S05]  /*3240*/  BSYNC B1 ;  /* 0x0000000000017941 */ /* 0x000fea0003800000 */
.L_x_70:
        /* <DEDUP_REMOVED lines=9> */
.L_x_73:
[----:B------:R-:W-:Y:S05]  /*32e0*/  BSYNC B1 ;  /* 0x0000000000017941 */ /* 0x000fea0003800000 */
.L_x_72:
        /* <DEDUP_REMOVED lines=10> */
.L_x_75:
[----:B------:R-:W-:Y:S05]  /*3390*/  BSYNC B1 ;  /* 0x0000000000017941 */ /* 0x000fea0003800000 */
.L_x_74:
        /* <DEDUP_REMOVED lines=10> */
.L_x_77:
[----:B------:R-:W-:Y:S05]  /*3440*/  BSYNC B1 ;  /* 0x0000000000017941 */ /* 0x000fea0003800000 */
.L_x_76:
        /* <DEDUP_REMOVED lines=9> */
.L_x_79:
[----:B------:R-:W-:Y:S05]  /*34e0*/  BSYNC B1 ;  /* 0x0000000000017941 */ /* 0x000fea0003800000 */
.L_x_78:
        /* <DEDUP_REMOVED lines=9> */
.L_x_81:
[----:B------:R-:W-:Y:S05]  /*3580*/  BSYNC B1 ;  /* 0x0000000000017941 */ /* 0x000fea0003800000 */
.L_x_80:
        /* <DEDUP_REMOVED lines=10> */
.L_x_83:
[----:B------:R-:W-:Y:S05]  /*3630*/  BSYNC B1 ;  /* 0x0000000000017941 */ /* 0x000fea0003800000 */
.L_x_82:
        /* <DEDUP_REMOVED lines=10> */
.L_x_85:
[----:B------:R-:W-:Y:S05]  /*36e0*/  BSYNC B1 ;  /* 0x0000000000017941 */ /* 0x000fea0003800000 */
.L_x_84:
        /* <DEDUP_REMOVED lines=9> */
.L_x_87:
[----:B------:R-:W-:Y:S05]  /*3780*/  BSYNC B1 ;  /* 0x0000000000017941 */ /* 0x000fea0003800000 */
.L_x_86:
        /* <DEDUP_REMOVED lines=9> */
.L_x_89:
[----:B------:R-:W-:Y:S05]  /*3820*/  BSYNC B1 ;  /* 0x0000000000017941 */ /* 0x000fea0003800000 */
.L_x_88:
        /* <DEDUP_REMOVED lines=10> */
.L_x_91:
[----:B------:R-:W-:Y:S05]  /*38d0*/  BSYNC B1 ;  /* 0x0000000000017941 */ /* 0x000fea0003800000 */
.L_x_90:
        /* <DEDUP_REMOVED lines=10> */
.L_x_93:
[----:B------:R-:W-:Y:S05]  /*3980*/  BSYNC B1 ;  /* 0x0000000000017941 */ /* 0x000fea0003800000 */
.L_x_92:
        /* <DEDUP_REMOVED lines=9> */
.L_x_95:
[----:B------:R-:W-:Y:S05]  /*3a20*/  BSYNC B1 ;  /* 0x0000000000017941 */ /* 0x000fea0003800000 */
.L_x_94:
        /* <DEDUP_REMOVED lines=9> */
.L_x_97:
[----:B------:R-:W-:Y:S05]  /*3ac0*/  BSYNC B1 ;  /* 0x0000000000017941 */ /* 0x000fea0003800000 */
.L_x_96:
        /* <DEDUP_REMOVED lines=10> */
.L_x_99:
[----:B------:R-:W-:Y:S05]  /*3b70*/  BSYNC B1 ;  /* 0x0000000000017941 */ /* 0x000fea0003800000 */
.L_x_98:
        /* <DEDUP_REMOVED lines=10> */
.L_x_101:
[----:B------:R-:W-:Y:S05]  /*3c20*/  BSYNC B1 ;  /* 0x0000000000017941 */ /* 0x000fea0003800000 */
.L_x_100:
        /* <DEDUP_REMOVED lines=9> */
.L_x_103:
[----:B------:R-:W-:Y:S05]  /*3cc0*/  BSYNC B1 ;  /* 0x0000000000017941 */ /* 0x000fea0003800000 */
.L_x_102:
        /* <DEDUP_REMOVED lines=9> */
.L_x_105:
[----:B------:R-:W-:Y:S05]  /*3d60*/  BSYNC B1 ;  /* 0x0000000000017941 */ /* 0x000fea0003800000 */
.L_x_104:
        /* <DEDUP_REMOVED lines=10> */
.L_x_107:
[----:B------:R-:W-:Y:S05]  /*3e10*/  BSYNC B1 ;  /* 0x0000000000017941 */ /* 0x000fea0003800000 */
.L_x_106:
        /* <DEDUP_REMOVED lines=10> */
.L_x_109:
[----:B------:R-:W-:Y:S05]  /*3ec0*/  BSYNC B1 ;  /* 0x0000000000017941 */ /* 0x000fea0003800000 */
.L_x_108:
        /* <DEDUP_REMOVED lines=9> */
.L_x_111:
[----:B------:R-:W-:Y:S05]  /*3f60*/  BSYNC B1 ;  /* 0x0000000000017941 */ /* 0x000fea0003800000 */
.L_x_110:
        /* <DEDUP_REMOVED lines=9> */
.L_x_113:
[----:B------:R-:W-:Y:S05]  /*4000*/  BSYNC B1 ;  /* 0x0000000000017941 */ /* 0x000fea0003800000 */
.L_x_112:
        /* <DEDUP_REMOVED lines=10> */
.L_x_115:
[----:B------:R-:W-:Y:S05]  /*40b0*/  BSYNC B1 ;  /* 0x0000000000017941 */ /* 0x000fea0003800000 */
.L_x_114:
        /* <DEDUP_REMOVED lines=10> */
.L_x_117:
[----:B------:R-:W-:Y:S05]  /*4160*/  BSYNC B1 ;  /* 0x0000000000017941 */ /* 0x000fea0003800000 */
.L_x_116:
        /* <DEDUP_REMOVED lines=9> */
.L_x_119:
[----:B------:R-:W-:Y:S05]  /*4200*/  BSYNC B1 ;  /* 0x0000000000017941 */ /* 0x000fea0003800000 */
.L_x_118:
        /* <DEDUP_REMOVED lines=9> */
.L_x_121:
[----:B------:R-:W-:Y:S05]  /*42a0*/  BSYNC B1 ;  /* 0x0000000000017941 */ /* 0x000fea0003800000 */
.L_x_120:
        /* <DEDUP_REMOVED lines=10> */
.L_x_123:
[----:B------:R-:W-:Y:S05]  /*4350*/  BSYNC B1 ;  /* 0x0000000000017941 */ /* 0x000fea0003800000 */
.L_x_122:
        /* <DEDUP_REMOVED lines=10> */
.L_x_125:
[----:B------:R-:W-:Y:S05]  /*4400*/  BSYNC B1 ;  /* 0x0000000000017941 */ /* 0x000fea0003800000 */
.L_x_124:
        /* <DEDUP_REMOVED lines=9> */
.L_x_127:
[----:B------:R-:W-:Y:S05]  /*44a0*/  BSYNC B1 ;  /* 0x0000000000017941 */ /* 0x000fea0003800000 */
.L_x_126:
        /* <DEDUP_REMOVED lines=9> */
.L_x_129:
[----:B------:R-:W-:Y:S05]  /*4540*/  BSYNC B1 ;  /* 0x0000000000017941 */ /* 0x000fea0003800000 */
.L_x_128:
        /* <DEDUP_REMOVED lines=10> */
.L_x_131:
[----:B------:R-:W-:Y:S05]  /*45f0*/  BSYNC B1 ;  /* 0x0000000000017941 */ /* 0x000fea0003800000 */
.L_x_130:
        /* <DEDUP_REMOVED lines=10> */
.L_x_133:
[----:B------:R-:W-:Y:S05]  /*46a0*/  BSYNC B1 ;  /* 0x0000000000017941 */ /* 0x000fea0003800000 */
.L_x_132:
        /* <DEDUP_REMOVED lines=9> */
.L_x_135:
[----:B------:R-:W-:Y:S05]  /*4740*/  BSYNC B1 ;  /* 0x0000000000017941 */ /* 0x000fea0003800000 */
.L_x_134:
        /* <DEDUP_REMOVED lines=9> */
.L_x_137:
[----:B------:R-:W-:Y:S05]  /*47e0*/  BSYNC B1 ;  /* 0x0000000000017941 */ /* 0x000fea0003800000 */
.L_x_136:
        /* <DEDUP_REMOVED lines=10> */
.L_x_139:
[----:B------:R-:W-:Y:S05]  /*4890*/  BSYNC B1 ;  /* 0x0000000000017941 */ /* 0x000fea0003800000 */
.L_x_138:
        /* <DEDUP_REMOVED lines=10> */
.L_x_141:
[----:B------:R-:W-:Y:S05]  /*4940*/  BSYNC B1 ;  /* 0x0000000000017941 */ /* 0x000fea0003800000 */
.L_x_140:
        /* <DEDUP_REMOVED lines=9> */
.L_x_143:
[----:B------:R-:W-:Y:S05]  /*49e0*/  BSYNC B1 ;  /* 0x0000000000017941 */ /* 0x000fea0003800000 */
.L_x_142:
        /* <DEDUP_REMOVED lines=9> */
.L_x_145:
[----:B------:R-:W-:Y:S05]  /*4a80*/  BSYNC B1 ;  /* 0x0000000000017941 */ /* 0x000fea0003800000 */
.L_x_144:
        /* <DEDUP_REMOVED lines=10> */
.L_x_147:
[----:B------:R-:W-:Y:S05]  /*4b30*/  BSYNC B1 ;  /* 0x0000000000017941 */ /* 0x000fea0003800000 */
.L_x_146:
        /* <DEDUP_REMOVED lines=10> */
.L_x_149:
[----:B------:R-:W-:Y:S05]  /*4be0*/  BSYNC B1 ;  /* 0x0000000000017941 */ /* 0x000fea0003800000 */
.L_x_148:
        /* <DEDUP_REMOVED lines=9> */
.L_x_151:
[----:B------:R-:W-:Y:S05]  /*4c80*/  BSYNC B1 ;  /* 0x0000000000017941 */ /* 0x000fea0003800000 */
.L_x_150:
        /* <DEDUP_REMOVED lines=9> */
.L_x_153:
[----:B------:R-:W-:Y:S05]  /*4d20*/  BSYNC B1 ;  /* 0x0000000000017941 */ /* 0x000fea0003800000 */
.L_x_152:
        /* <DEDUP_REMOVED lines=10> */
.L_x_155:
[----:B------:R-:W-:Y:S05]  /*4dd0*/  BSYNC B1 ;  /* 0x0000000000017941 */ /* 0x000fea0003800000 */
.L_x_154:
        /* <DEDUP_REMOVED lines=10> */
.L_x_157:
[----:B------:R-:W-:Y:S05]  /*4e80*/  BSYNC B1 ;  /* 0x0000000000017941 */ /* 0x000fea0003800000 */
.L_x_156:
[----:B-----5:R-:W-:Y:S01]  /*4e90*/  IMAD.U32 R3, R18, 0x10000, RZ ;  /* 0x0001000012037824 */ /* 0x020fe200078e00ff */
[----:B------:R-:W-:Y:S01]  /*4ea0*/  ISETP.GT.AND P0, PT, R0, 0x8, P0 ;  /* 0x000000080000780c */ /* 0x000fe20000704270 */
[----:B------:R-:W-:Y:S02]  /*4eb0*/  BSSY B1, `(.L_x_158) ;  /* 0x0000007000017945 */ /* 0x000fe40003800000 */
[----:B01----:R-:W-:-:S04]  /*4ec0*/  FMUL R4, R3, R90 ;  /* 0x0000005a03047220 */ /* 0x003fc80000400000 */
[----:B------:R-:W-:-:S05]  /*4ed0*/  FFMA R4, R85, R89, R4 ;  /* 0x0000005955047223 */ /* 0x000fca0000000004 */
[----:B------:R-:W-:-:S05]  /*4ee0*/  F2FP.BF16.F32.PACK_AB R4, RZ, R4 ;  /* 0x00000004ff04723e */ /* 0x000fca00000010ff */
[----:B------:R0:W-:Y:S01]  /*4ef0*/  @P3 STG.E.U16 desc[UR36][R8.64+0xf2], R4 ;  /* 0x0000f20408003986 */ /* 0x0001e2000c101524 */
[----:B------:R-:W-:Y:S05]  /*4f00*/  @!P0 BRA `(.L_x_159) ;  /* 0x0000000000048947 */ /* 0x000fea0003800000 */
[----:B------:R1:W5:Y:S02]  /*4f10*/  LDG.E.LTC128B.U16 R18, desc[UR36][R6.64+0xf0] ;  /* 0x0000f02406127981 */ /* 0x000364000c1e1520 */
.L_x_159:
[----:B------:R-:W-:Y:S05]  /*4f20*/  BSYNC B1 ;  /* 0x0000000000017941 */ /* 0x000fea0003800000 */
.L_x_158:
[----:B-----5:R-:W-:Y:S01]  /*4f30*/  IMAD.U32 R3, R18, 0x10000, RZ ;  /* 0x0001000012037824 */ /* 0x020fe200078e00ff */
[----:B------:R-:W-:Y:S01]  /*4f40*/  ISETP.GT.AND P1, PT, R0, 0x8, P1 ;  /* 0x000000080000780c */ /* 0x000fe20000f24270 */
[----:B0-----:R-:W-:Y:S01]  /*4f50*/  @P0 IMAD.MOV.U32 R4, RZ, RZ, R10 ;  /* 0x000000ffff040224 */ /* 0x001fe200078e000a */
[----:B------:R-:W-:Y:S01]  /*4f60*/  BSSY B1, `(.L_x_160) ;  /* 0x0000008000017945 */ /* 0x000fe20003800000 */
[----:B------:R-:W-:Y:S01]  /*4f70*/  FMUL R3, R3, R90 ;  /* 0x0000005a03037220 */ /* 0x000fe20000400000 */
[----:B------:R-:W-:-:S03]  /*4f80*/  @P0 IMAD.MOV.U32 R5, RZ, RZ, R11 ;  /* 0x000000ffff050224 */ /* 0x000fc600078e000b */
[----:B------:R-:W-:-:S05]  /*4f90*/  FFMA R3, R86, R89, R3 ;  /* 0x0000005956037223 */ /* 0x000fca0000000003 */
[----:B------:R-:W-:-:S05]  /*4fa0*/  F2FP.BF16.F32.PACK_AB R3, RZ, R3 ;  /* 0x00000003ff03723e */ /* 0x000fca00000010ff */
[----:B------:R0:W-:Y:S01]  /*4fb0*/  @P0 STG.E.U16 desc[UR36][R4.64+0xf0], R3 ;  /* 0x0000f00304000986 */ /* 0x0001e2000c101524 */
[----:B------:R-:W-:Y:S05]  /*4fc0*/  @!P1 BRA `(.L_x_161) ;  /* 0x0000000000049947 */ /* 0x000fea0003800000 */
[----:B------:R0:W5:Y:S02]  /*4fd0*/  LDG.E.LTC128B.U16 R18, desc[UR36][R6.64+0xf2] ;  /* 0x0000f22406127981 */ /* 0x000164000c1e1520 */
.L_x_161:
[----:B------:R-:W-:Y:S05]  /*4fe0*/  BSYNC B1 ;  /* 0x0000000000017941 */ /* 0x000fea0003800000 */
.L_x_160:
[----:B------:R-:W-:Y:S05]  /*4ff0*/  @!P1 BRA `(.L_x_162) ;  /* 0x0000001000b09947 */ /* 0x000fea0003800000 */
[----:B0----5:R-:W-:-:S04]  /*5000*/  IMAD.U32 R3, R18, 0x10000, RZ ;  /* 0x0001000012037824 */ /* 0x021fc800078e00ff */
[----:B------:R-:W-:-:S04]  /*5010*/  FMUL R0, R3, R90 ;  /* 0x0000005a03007220 */ /* 0x000fc80000400000 */
[----:B------:R-:W-:-:S05]  /*5020*/  FFMA R0, R87, R89, R0 ;  /* 0x0000005957007223 */ /* 0x000fca0000000000 */
[----:B------:R-:W-:-:S05]  /*5030*/  F2FP.BF16.F32.PACK_AB R0, RZ, R0 ;  /* 0x00000000ff00723e */ /* 0x000fca00000010ff */
[----:B------:R0:W-:Y:S01]  /*5040*/  STG.E.U16 desc[UR36][R10.64+0xf2], R0 ;  /* 0x0000f2000a007986 */ /* 0x0001e2000c101524 */
[----:B------:R-:W-:Y:S05]  /*5050*/  BRA `(.L_x_162) ;  /* 0x0000001000987947 */ /* 0x000fea0003800000 */
.L_x_37:
[----:B------:R-:W-:Y:S01]  /*5060*/  ISETP.GT.AND P2, PT, R3, 0x1, PT ;  /* 0x000000010300780c */ /* 0x000fe20003f44270 */
[----:B------:R-:W-:Y:S01]  /*5070*/  ULDC.64 UR4, c[0x0][0x5c0] ;  /* 0x0001700000047ab9 */ /* 0x000fe20000000a00 */
[-C--:B------:R-:W-:Y:S01]  /*5080*/  FMUL R24, R24, R89.reuse ;  /* 0x0000005918187220 */ /* 0x080fe20000400000 */
[-C--:B------:R-:W-:Y:S01]  /*5090*/  FMUL R25, R25, R89.reuse ;  /* 0x0000005919197220 */ /* 0x080fe20000400000 */
[----:B------:R-:W-:Y:S01]  /*50a0*/  ISETP.GT.AND P1, PT, R0, RZ, P2 ;  /* 0x000000ff0000720c */ /* 0x000fe20001724270 */
[-C--:B------:R-:W-:Y:S01]  /*50b0*/  FMUL R26, R26, R89.reuse ;  /* 0x000000591a1a7220 */ /* 0x080fe20000400000 */
[----:B------:R-:W-:Y:S01]  /*50c0*/  LEA R4, P4, R106, UR4, 0x1 ;  /* 0x000000046a047c11 */ /* 0x000fe2000f8808ff */
[-C--:B------:R-:W-:Y:S01]  /*50d0*/  FMUL R27, R27, R89.reuse ;  /* 0x000000591b1b7220 */ /* 0x080fe20000400000 */
[----:B------:R-:W-:Y:S01]  /*50e0*/  F2FP.BF16.F32.PACK_AB R24, RZ, R24 ;  /* 0x00000018ff18723e */ /* 0x000fe200000010ff */
[-C--:B------:R-:W-:Y:S01]  /*50f0*/  FMUL R28, R28, R89.reuse ;  /* 0x000000591c1c7220 */ /* 0x080fe20000400000 */
[----:B------:R-:W-:Y:S01]  /*5100*/  LEA.HI.X R5, R106, UR5, R115, 0x1, P4 ;  /* 0x000000056a057c11 */ /* 0x000fe2000a0f0c73 */
[----:B------:R-:W-:Y:S01]  /*5110*/  FMUL R29, R29, R89 ;  /* 0x000000591d1d7220 */ /* 0x000fe20000400000 */
[----:B------:R-:W-:Y:S01]  /*5120*/  F2FP.BF16.F32.PACK_AB R25, RZ, R25 ;  /* 0x00000019ff19723e */ /* 0x000fe200000010ff */
[-C--:B------:R-:W-:Y:S01]  /*5130*/  FMUL R30, R30, R89.reuse ;  /* 0x000000591e1e7220 */ /* 0x080fe20000400000 */
[C---:B------:R-:W-:Y:S01]  /*5140*/  ISETP.GT.AND P2, PT, R0.reuse, 0x8, P2 ;  /* 0x000000080000780c */ /* 0x040fe20001744270 */
[----:B------:R-:W-:Y:S01]  /*5150*/  @P3 STG.E.U16 desc[UR36][R4.64], R24 ;  /* 0x0000001804003986 */ /* 0x000fe2000c101524 */
[----:B------:R-:W-:Y:S01]  /*5160*/  SHF.L.U64.HI R7, R91, 0x1, R96 ;  /* 0x000000015b077819 */ /* 0x000fe20000010260 */
[-C--:B------:R-:W-:Y:S01]  /*5170*/  FMUL R31, R31, R89.reuse ;  /* 0x000000591f1f7220 */ /* 0x080fe20000400000 */
[----:B------:R-:W-:Y:S01]  /*5180*/  LEA R6, P3, R91, R4, 0x1 ;  /* 0x000000045b067211 */ /* 0x000fe200078608ff */
[----:B------:R-:W-:Y:S01]  /*5190*/  @P1 STG.E.U16 desc[UR36][R4.64+0x2], R25 ;  /* 0x0000021904001986 */ /* 0x000fe2000c101524 */
[----:B------:R-:W-:Y:S01]  /*51a0*/  ISETP.GT.AND P1, PT, R0, 0x8, P0 ;  /* 0x000000080000780c */ /* 0x000fe20000724270 */
[----:B------:R-:W-:Y:S01]  /*51b0*/  FMUL R32, R32, R89 ;  /* 0x0000005920207220 */ /* 0x000fe20000400000 */
[----:B------:R-:W-:Y:S01]  /*51c0*/  F2FP.BF16.F32.PACK_AB R26, RZ, R26 ;  /* 0x0000001aff1a723e */ /* 0x000fe200000010ff */
[----:B------:R-:W-:Y:S01]  /*51d0*/  IMAD.X R7, R7, 0x1, R5, P3 ;  /* 0x0000000107077824 */ /* 0x000fe200018e0605 */
[----:B------:R-:W-:Y:S01]  /*51e0*/  F2FP.BF16.F32.PACK_AB R27, RZ, R27 ;  /* 0x0000001bff1b723e */ /* 0x000fe200000010ff */
[-C--:B------:R-:W-:Y:S01]  /*51f0*/  FMUL R33, R33, R89.reuse ;  /* 0x0000005921217220 */ /* 0x080fe20000400000 */
[----:B------:R-:W-:Y:S01]  /*5200*/  ISETP.GT.AND P0, PT, R3, 0x8, PT ;  /* 0x000000080300780c */ /* 0x000fe20003f04270 */
[-C--:B------:R-:W-:Y:S01]  /*5210*/  FMUL R34, R34, R89.reuse ;  /* 0x0000005922227220 */ /* 0x080fe20000400000 */
[----:B------:R-:W-:Y:S01]  /*5220*/  F2FP.BF16.F32.PACK_AB R28, RZ, R28 ;  /* 0x0000001cff1c723e */ /* 0x000fe200000010ff */
[-C--:B------:R-:W-:Y:S01]  /*5230*/  FMUL R35, R35, R89.reuse ;  /* 0x0000005923237220 */ /* 0x080fe20000400000 */
[----:B------:R-:W-:Y:S01]  /*5240*/  ISETP.GT.AND P4, PT, R0, RZ, P0 ;  /* 0x000000ff0000720c */ /* 0x000fe20000784270 */
[----:B------:R-:W-:Y:S01]  /*5250*/  FMUL R36, R36, R89 ;  /* 0x0000005924247220 */ /* 0x000fe20000400000 */
[----:B------:R-:W-:Y:S01]  /*5260*/  F2FP.BF16.F32.PACK_AB R29, RZ, R29 ;  /* 0x0000001dff1d723e */ /* 0x000fe200000010ff */
[----:B------:R-:W-:Y:S01]  /*5270*/  @P1 STG.E.U16 desc[UR36][R6.64], R26 ;  /* 0x0000001a06001986 */ /* 0x000fe2000c101524 */
[----:B------:R-:W-:Y:S01]  /*5280*/  ISETP.GT.AND P1, PT, R0, 0x8, P0 ;  /* 0x000000080000780c */ /* 0x000fe20000724270 */
[-C--:B------:R-:W-:Y:S01]  /*5290*/  FMUL R37, R37, R89.reuse ;  /* 0x0000005925257220 */ /* 0x080fe20000400000 */
[----:B------:R-:W-:Y:S01]  /*52a0*/  F2FP.BF16.F32.PACK_AB R30, RZ, R30 ;  /* 0x0000001eff1e723e */ /* 0x000fe200000010ff */
[----:B------:R-:W-:Y:S01]  /*52b0*/  @P2 STG.E.U16 desc[UR36][R6.64+0x2], R27 ;  /* 0x0000021b06002986 */ /* 0x000fe2000c101524 */
[----:B------:R-:W-:Y:S01]  /*52c0*/  ISETP.GT.AND P2, PT, R3, 0x9, PT ;  /* 0x000000090300780c */ /* 0x000fe20003f44270 */
[----:B------:R-:W-:Y:S01]  /*52d0*/  FMUL R38, R38, R89 ;  /* 0x0000005926267220 */ /* 0x000fe20000400000 */
[----:B------:R-:W-:Y:S01]  /*52e0*/  F2FP.BF16.F32.PACK_AB R31, RZ, R31 ;  /* 0x0000001fff1f723e */ /* 0x000fe200000010ff */
[-C--:B------:R-:W-:Y:S01]  /*52f0*/  FMUL R39, R39, R89.reuse ;  /* 0x0000005927277220 */ /* 0x080fe20000400000 */
[C---:B------:R-:W-:Y:S01]  /*5300*/  ISETP.GT.AND P3, PT, R0.reuse, RZ, P2 ;  /* 0x000000ff0000720c */ /* 0x040fe20001764270 */
[----:B------:R-:W-:Y:S01]  /*5310*/  @P4 STG.E.U16 desc[UR36][R4.64+0x10], R28 ;  /* 0x0000101c04004986 */ /* 0x000fe2000c101524 */
[----:B------:R-:W-:Y:S01]  /*5320*/  ISETP.GT.AND P2, PT, R0, 0x8, P2 ;  /* 0x000000080000780c */ /* 0x000fe20001744270 */
        /* <DEDUP_REMOVED lines=8> */
[-C--:B------:R-:W-:Y:S01]  /*53b0*/  FMUL R44, R44, R89.reuse ;  /* 0x000000592c2c7220 */ /* 0x080fe20000400000 */
[----:B------:R-:W-:Y:S01]  /*53c0*/  F2FP.BF16.F32.PACK_AB R34, RZ, R34 ;  /* 0x00000022ff22723e */ /* 0x000fe200000010ff */
[----:B------:R-:W-:Y:S01]  /*53d0*/  @P3 STG.E.U16 desc[UR36][R4.64+0x12], R29 ;  /* 0x0000121d04003986 */ /* 0x000fe2000c101524 */
[----:B------:R-:W-:Y:S01]  /*53e0*/  ISETP.GT.AND P3, PT, R3, 0x11, PT ;  /* 0x000000110300780c */ /* 0x000fe20003f64270 */
[----:B------:R-:W-:Y:S01]  /*53f0*/  FMUL R45, R45, R89 ;  /* 0x000000592d2d7220 */ /* 0x000fe20000400000 */
[----:B------:R-:W-:Y:S01]  /*5400*/  F2FP.BF16.F32.PACK_AB R35, RZ, R35 ;  /* 0x00000023ff23723e */ /* 0x000fe200000010ff */
[----:B------:R-:W-:Y:S01]  /*5410*/  @P1 STG.E.U16 desc[UR36][R6.64+0x10], R30 ;  /* 0x0000101e06001986 */ /* 0x000fe2000c101524 */
[----:B------:R-:W-:Y:S01]  /*5420*/  ISETP.GT.AND P1, PT, R0, 0x8, P0 ;  /* 0x000000080000780c */ /* 0x000fe20000724270 */
[-C--:B------:R-:W-:Y:S01]  /*5430*/  FMUL R46, R46, R89.reuse ;  /* 0x000000592e2e7220 */ /* 0x080fe20000400000 */
[----:B------:R-:W-:Y:S01]  /*5440*/  ISETP.GT.AND P0, PT, R3, 0x18, PT ;  /* 0x000000180300780c */ /* 0x000fe20003f04270 */
[----:B------:R-:W-:Y:S01]  /*5450*/  @P2 STG.E.U16 desc[UR36][R6.64+0x12], R31 ;  /* 0x0000121f06002986 */ /* 0x000fe2000c101524 */
[C---:B------:R-:W-:Y:S01]  /*5460*/  ISETP.GT.AND P2, PT, R0.reuse, RZ, P3 ;  /* 0x000000ff0000720c */ /* 0x040fe20001f44270 */
[-C--:B------:R-:W-:Y:S01]  /*5470*/  FMUL R47, R47, R89.reuse ;  /* 0x000000592f2f7220 */ /* 0x080fe20000400000 */
[C---:B------:R-:W-:Y:S01]  /*5480*/  ISETP.GT.AND P3, PT, R0.reuse, 0x8, P3 ;  /* 0x000000080000780c */ /* 0x040fe20001f64270 */
[----:B------:R-:W-:Y:S01]  /*5490*/  @P4 STG.E.U16 desc[UR36][R4.64+0x20], R32 ;  /* 0x0000202004004986 */ /* 0x000fe2000c101524 */
[----:B------:R-:W-:Y:S01]  /*54a0*/  ISETP.GT.AND P4, PT, R0, RZ, P0 ;  /* 0x000000ff0000720c */ /* 0x000fe20000784270 */
[-C--:B------:R-:W-:Y:S01]  /*54b0*/  FMUL R48, R48, R89.reuse ;  /* 0x0000005930307220 */ /* 0x080fe20000400000 */
[----:B------:R-:W-:Y:S01]  /*54c0*/  F2FP.BF16.F32.PACK_AB R36, RZ, R36 ;  /* 0x00000024ff24723e */ /* 0x000fe200000010ff */
[----:B------:R-:W-:Y:S01]  /*54d0*/  FMUL R49, R49, R89 ;  /* 0x0000005931317220 */ /* 0x000fe20000400000 */
[----:B------:R-:W-:Y:S01]  /*54e0*/  F2FP.BF16.F32.PACK_AB R37, RZ, R37 ;  /* 0x00000025ff25723e */ /* 0x000fe200000010ff */
[-C--:B------:R-:W-:Y:S01]  /*54f0*/  FMUL R50, R50, R89.reuse ;  /* 0x0000005932327220 */ /* 0x080fe20000400000 */
[----:B------:R-:W-:Y:S01]  /*5500*/  F2FP.BF16.F32.PACK_AB R38, RZ, R38 ;  /* 0x00000026ff26723e */ /* 0x000fe200000010ff */
[----:B------:R-:W-:Y:S01]  /*5510*/  FMUL R51, R51, R89 ;  /* 0x0000005933337220 */ /* 0x000fe20000400000 */
[----:B------:R-:W-:Y:S01]  /*5520*/  F2FP.BF16.F32.PACK_AB R39, RZ, R39 ;  /* 0x00000027ff27723e */ /* 0x000fe200000010ff */
[----:B------:R-:W-:Y:S01]  /*5530*/  @P2 STG.E.U16 desc[UR36][R4.64+0x22], R33 ;  /* 0x0000222104002986 */ /* 0x000fe2000c101524 */
[----:B------:R-:W-:Y:S01]  /*5540*/  F2FP.BF16.F32.PACK_AB R40, RZ, R40 ;  /* 0x00000028ff28723e */ /* 0x000fe200000010ff */
[----:B------:R-:W-:Y:S01]  /*5550*/  FMUL R52, R52, R89 ;  /* 0x0000005934347220 */ /* 0x000fe20000400000 */
[----:B------:R-:W-:Y:S01]  /*5560*/  F2FP.BF16.F32.PACK_AB R41, RZ, R41 ;  /* 0x00000029ff29723e */ /* 0x000fe200000010ff */
[----:B------:R-:W-:Y:S01]  /*5570*/  @P1 STG.E.U16 desc[UR36][R6.64+0x20], R34 ;  /* 0x0000202206001986 */ /* 0x000fe2000c101524 */
[----:B------:R-:W-:Y:S01]  /*5580*/  ISETP.GT.AND P1, PT, R0, 0x8, P0 ;  /* 0x000000080000780c */ /* 0x000fe20000724270 */
[-C--:B------:R-:W-:Y:S01]  /*5590*/  FMUL R53, R53, R89.reuse ;  /* 0x0000005935357220 */ /* 0x080fe20000400000 */
[C---:B------:R-:W-:Y:S01]  /*55a0*/  ISETP.GT.AND P0, PT, R3.reuse, 0x20, PT ;  /* 0x000000200300780c */ /* 0x040fe20003f04270 */
[----:B------:R-:W-:Y:S01]  /*55b0*/  @P3 STG.E.U16 desc[UR36][R6.64+0x22], R35 ;  /* 0x0000222306003986 */ /* 0x000fe2000c101524 */
[----:B------:R-:W-:Y:S01]  /*55c0*/  ISETP.GT.AND P3, PT, R3, 0x19, PT ;  /* 0x000000190300780c */ /* 0x000fe20003f64270 */
[-C--:B------:R-:W-:Y:S01]  /*55d0*/  FMUL R54, R54, R89.reuse ;  /* 0x0000005936367220 */ /* 0x080fe20000400000 */
[----:B------:R-:W-:Y:S01]  /*55e0*/  F2FP.BF16.F32.PACK_AB R42, RZ, R42 ;  /* 0x0000002aff2a723e */ /* 0x000fe200000010ff */
[----:B------:R-:W-:Y:S01]  /*55f0*/  @P4 STG.E.U16 desc[UR36][R4.64+0x30], R36 ;  /* 0x0000302404004986 */ /* 0x000fe2000c101524 */
[C---:B------:R-:W-:Y:S01]  /*5600*/  ISETP.GT.AND P2, PT, R0.reuse, RZ, P3 ;  /* 0x000000ff0000720c */ /* 0x040fe20001f44270 */
[-C--:B------:R-:W-:Y:S01]  /*5610*/  FMUL R55, R55, R89.reuse ;  /* 0x0000005937377220 */ /* 0x080fe20000400000 */
[----:B------:R-:W-:Y:S01]  /*5620*/  ISETP.GT.AND P3, PT, R0, 0x8, P3 ;  /* 0x000000080000780c */ /* 0x000fe20001f64270 */
[-C--:B------:R-:W-:Y:S01]  /*5630*/  FMUL R56, R56, R89.reuse ;  /* 0x0000005938387220 */ /* 0x080fe20000400000 */
[----:B------:R-:W-:Y:S01]  /*5640*/  ISETP.GT.AND P4, PT, R0, RZ, P0 ;  /* 0x000000ff0000720c */ /* 0x000fe20000784270 */
[----:B------:R-:W-:Y:S01]  /*5650*/  FMUL R57, R57, R89 ;  /* 0x0000005939397220 */ /* 0x000fe20000400000 */
[----:B------:R-:W-:Y:S01]  /*5660*/  F2FP.BF16.F32.PACK_AB R43, RZ, R43 ;  /* 0x0000002bff2b723e */ /* 0x000fe200000010ff */
[-C--:B------:R-:W-:Y:S01]  /*5670*/  FMUL R58, R58, R89.reuse ;  /* 0x000000593a3a7220 */ /* 0x080fe20000400000 */
[----:B------:R-:W-:Y:S01]  /*5680*/  F2FP.BF16.F32.PACK_AB R44, RZ, R44 ;  /* 0x0000002cff2c723e */ /* 0x000fe200000010ff */
[----:B------:R-:W-:Y:S01]  /*5690*/  FMUL R59, R59, R89 ;  /* 0x000000593b3b7220 */ /* 0x000fe20000400000 */
[----:B------:R-:W-:Y:S01]  /*56a0*/  F2FP.BF16.F32.PACK_AB R45, RZ, R45 ;  /* 0x0000002dff2d723e */ /* 0x000fe200000010ff */
[----:B------:R-:W-:Y:S01]  /*56b0*/  FMUL R60, R60, R89 ;  /* 0x000000593c3c7220 */ /* 0x000fe20000400000 */
[----:B------:R-:W-:Y:S01]  /*56c0*/  F2FP.BF16.F32.PACK_AB R46, RZ, R46 ;  /* 0x0000002eff2e723e */ /* 0x000fe200000010ff */
[----:B------:R-:W-:Y:S01]  /*56d0*/  @P2 STG.E.U16 desc[UR36][R4.64+0x32], R37 ;  /* 0x0000322504002986 */ /* 0x000fe2000c101524 */
[----:B------:R-:W-:Y:S01]  /*56e0*/  F2FP.BF16.F32.PACK_AB R47, RZ, R47 ;  /* 0x0000002fff2f723e */ /* 0x000fe200000010ff */
[-C--:B------:R-:W-:Y:S01]  /*56f0*/  FMUL R61, R61, R89.reuse ;  /* 0x000000593d3d7220 */ /* 0x080fe20000400000 */
[----:B------:R-:W-:Y:S01]  /*5700*/  F2FP.BF16.F32.PACK_AB R48, RZ, R48 ;  /* 0x00000030ff30723e */ /* 0x000fe200000010ff */
[----:B------:R-:W-:Y:S01]  /*5710*/  @P1 STG.E.U16 desc[UR36][R6.64+0x30], R38 ;  /* 0x0000302606001986 */ /* 0x000fe2000c101524 */
[----:B------:R-:W-:Y:S01]  /*5720*/  ISETP.GT.AND P1, PT, R0, 0x8, P0 ;  /* 0x000000080000780c */ /* 0x000fe20000724270 */
[-C--:B------:R-:W-:Y:S01]  /*5730*/  FMUL R62, R62, R89.reuse ;  /* 0x000000593e3e7220 */ /* 0x080fe20000400000 */
[C---:B------:R-:W-:Y:S01]  /*5740*/  ISETP.GT.AND P0, PT, R3.reuse, 0x28, PT ;  /* 0x000000280300780c */ /* 0x040fe20003f04270 */
[----:B------:R-:W-:Y:S01]  /*5750*/  @P3 STG.E.U16 desc[UR36][R6.64+0x32], R39 ;  /* 0x0000322706003986 */ /* 0x000fe2000c101524 */
[----:B------:R-:W-:Y:S01]  /*5760*/  ISETP.GT.AND P3, PT, R3, 0x21, PT ;  /* 0x000000210300780c */ /* 0x000fe20003f64270 */
[----:B------:R-:W-:Y:S01]  /*5770*/  FMUL R63, R63, R89 ;  /* 0x000000593f3f7220 */ /* 0x000fe20000400000 */
[----:B------:R-:W-:Y:S01]  /*5780*/  F2FP.BF16.F32.PACK_AB R49, RZ, R49 ;  /* 0x00000031ff31723e */ /* 0x000fe200000010ff */
[----:B------:R-:W-:Y:S01]  /*5790*/  @P4 STG.E.U16 desc[UR36][R4.64+0x40], R40 ;  /* 0x0000402804004986 */ /* 0x000fe2000c101524 */
[----:B------:R-:W-:Y:S01]  /*57a0*/  ISETP.GT.AND P2, PT, R0, RZ, P3 ;  /* 0x000000ff0000720c */ /* 0x000fe20001f44270 */
[-C--:B------:R-:W-:Y:S01]  /*57b0*/  FMUL R64, R64, R89.reuse ;  /* 0x0000005940407220 */ /* 0x080fe20000400000 */
[C---:B------:R-:W-:Y:S01]  /*57c0*/  ISETP.GT.AND P3, PT, R0.reuse, 0x8, P3 ;  /* 0x000000080000780c */ /* 0x040fe20001f64270 */
[-C--:B------:R-:W-:Y:S01]  /*57d0*/  FMUL R65, R65, R89.reuse ;  /* 0x0000005941417220 */ /* 0x080fe20000400000 */
        /* <DEDUP_REMOVED lines=62> */
[----:B------:R-:W-:-:S02]  /*5bc0*/  F2FP.BF16.F32.PACK_AB R68, RZ, R68 ;  /* 0x00000044ff44723e */ /* 0x000fc400000010ff */
[----:B------:R-:W-:Y:S01]  /*5bd0*/  F2FP.BF16.F32.PACK_AB R69, RZ, R69 ;  /* 0x00000045ff45723e */ /* 0x000fe200000010ff */
[----:B------:R-:W-:Y:S01]  /*5be0*/  @P1 STG.E.U16 desc[UR36][R6.64+0x60], R50 ;  /* 0x0000603206001986 */ /* 0x000fe2000c101524 */
[C---:B------:R-:W-:Y:S02]  /*5bf0*/  ISETP.GT.AND P1, PT, R0.reuse, 0x8, P0 ;  /* 0x000000080000780c */ /* 0x040fe40000724270 */
[C---:B------:R-:W-:Y:S01]  /*5c00*/  ISETP.GT.AND P0, PT, R3.reuse, 0x40, PT ;  /* 0x000000400300780c */ /* 0x040fe20003f04270 */
[----:B------:R-:W-:Y:S01]  /*5c10*/  @P3 STG.E.U16 desc[UR36][R6.64+0x62], R51 ;  /* 0x0000623306003986 */ /* 0x000fe2000c101524 */
[----:B------:R-:W-:Y:S02]  /*5c20*/  ISETP.GT.AND P3, PT, R3, 0x39, PT ;  /* 0x000000390300780c */ /* 0x000fe40003f64270 */
[----:B------:R-:W-:Y:S01]  /*5c30*/  F2FP.BF16.F32.PACK_AB R70, RZ, R70 ;  /* 0x00000046ff46723e */ /* 0x000fe200000010ff */
[----:B------:R-:W-:Y:S01]  /*5c40*/  @P4 STG.E.U16 desc[UR36][R4.64+0x70], R52 ;  /* 0x0000703404004986 */ /* 0x000fe2000c101524 */
[----:B------:R-:W-:-:S02]  /*5c50*/  ISETP.GT.AND P2, PT, R0, RZ, P3 ;  /* 0x000000ff0000720c */ /* 0x000fc40001f44270 */
[C---:B------:R-:W-:Y:S02]  /*5c60*/  ISETP.GT.AND P3, PT, R0.reuse, 0x8, P3 ;  /* 0x000000080000780c */ /* 0x040fe40001f64270 */
[----:B------:R-:W-:Y:S02]  /*5c70*/  ISETP.GT.AND P4, PT, R0, RZ, P0 ;  /* 0x000000ff0000720c */ /* 0x000fe40000784270 */
[----:B------:R-:W-:Y:S02]  /*5c80*/  F2FP.BF16.F32.PACK_AB R71, RZ, R71 ;  /* 0x00000047ff47723e */ /* 0x000fe400000010ff */
[----:B------:R-:W-:Y:S02]  /*5c90*/  F2FP.BF16.F32.PACK_AB R72, RZ, R72 ;  /* 0x00000048ff48723e */ /* 0x000fe400000010ff */
[----:B------:R-:W-:Y:S02]  /*5ca0*/  F2FP.BF16.F32.PACK_AB R73, RZ, R73 ;  /* 0x00000049ff49723e */ /* 0x000fe400000010ff */
        /* <DEDUP_REMOVED lines=33> */
[----:B------:R-:W-:-:S03]  /*5ec0*/  F2FP.BF16.F32.PACK_AB R87, RZ, R87 ;  /* 0x00000057ff57723e */ /* 0x000fc600000010ff */
[----:B------:R-:W-:Y:S04]  /*5ed0*/  @P2 STG.E.U16 desc[UR36][R4.64+0x92], R61 ;  /* 0x0000923d04002986 */ /* 0x000fe8000c101524 */
[----:B------:R-:W-:Y:S01]  /*5ee0*/  @P1 STG.E.U16 desc[UR36][R6.64+0x90], R62 ;  /* 0x0000903e06001986 */ /* 0x000fe2000c101524 */
[----:B------:R-:W-:Y:S02]  /*5ef0*/  ISETP.GT.AND P1, PT, R0, 0x8, P0 ;  /* 0x000000080000780c */ /* 0x000fe40000724270 */
[C---:B------:R-:W-:Y:S01]  /*5f00*/  ISETP.GT.AND P0, PT, R3.reuse, 0x58, PT ;  /* 0x000000580300780c */ /* 0x040fe20003f04270 */
[----:B------:R-:W-:Y:S01]  /*5f10*/  @P3 STG.E.U16 desc[UR36][R6.64+0x92], R63 ;  /* 0x0000923f06003986 */ /* 0x000fe2000c101524 */
[----:B------:R-:W-:-:S03]  /*5f20*/  ISETP.GT.AND P3, PT, R3, 0x51, PT ;  /* 0x000000510300780c */ /* 0x000fc60003f64270 */
[----:B------:R-:W-:Y:S01]  /*5f30*/  @P4 STG.E.U16 desc[UR36][R4.64+0xa0], R64 ;  /* 0x0000a04004004986 */ /* 0x000fe2000c101524 */
[C---:B------:R-:W-:Y:S02]  /*5f40*/  ISETP.GT.AND P2, PT, R0.reuse, RZ, P3 ;  /* 0x000000ff0000720c */ /* 0x040fe40001f44270 */
[C---:B------:R-:W-:Y:S02]  /*5f50*/  ISETP.GT.AND P3, PT, R0.reuse, 0x8, P3 ;  /* 0x000000080000780c */ /* 0x040fe40001f64270 */
[----:B------:R-:W-:-:S09]  /*5f60*/  ISETP.GT.AND P4, PT, R0, RZ, P0 ;  /* 0x000000ff0000720c */ /* 0x000fd20000784270 */
        /* <DEDUP_REMOVED lines=9> */
[C---:B------:R-:W-:Y:S02]  /*6000*/  ISETP.GT.AND P3, PT, R0.reuse, RZ, P0 ;  /* 0x000000ff0000720c */ /* 0x040fe40000764270 */
[----:B------:R-:W-:-:S07]  /*6010*/  ISETP.GT.AND P0, PT, R0, 0x8, P0 ;  /* 0x000000080000780c */ /* 0x000fce0000704270 */
[----:B------:R-:W-:Y:S04]  /*6020*/  @P2 STG.E.U16 desc[UR36][R4.64+0xb2], R69 ;  /* 0x0000b24504002986 */ /* 0x000fe8000c101524 */
[----:B------:R-:W-:Y:S01]  /*6030*/  @P1 STG.E.U16 desc[UR36][R6.64+0xb0], R70 ;  /* 0x0000b04606001986 */ /* 0x000fe2000c101524 */
[----:B------:R-:W-:-:S03]  /*6040*/  ISETP.GT.AND P1, PT, R3, 0x68, PT ;  /* 0x000000680300780c */ /* 0x000fc60003f24270 */
        /* <DEDUP_REMOVED lines=11> */
[C---:B------:R-:W-:Y:S02]  /*6100*/  ISETP.GT.AND P2, PT, R0.reuse, RZ, P0 ;  /* 0x000000ff0000720c */ /* 0x040fe40000744270 */
[----:B------:R-:W-:Y:S01]  /*6110*/  ISETP.GT.AND P0, PT, R0, 0x8, P0 ;  /* 0x000000080000780c */ /* 0x000fe20000704270 */
[----:B------:R-:W-:Y:S01]  /*6120*/  @P3 STG.E.U16 desc[UR36][R4.64+0xd0], R76 ;  /* 0x0000d04c04003986 */ /* 0x000fe2000c101524 */
[----:B------:R-:W-:-:S04]  /*6130*/  ISETP.GT.AND P3, PT, R3, 0x70, PT ;  /* 0x000000700300780c */ /* 0x000fc80003f64270 */
[C---:B------:R-:W-:Y:S02]  /*6140*/  ISETP.GT.AND P4, PT, R0.reuse, RZ, P3 ;  /* 0x000000ff0000720c */ /* 0x040fe40001f84270 */
[----:B------:R-:W-:-:S03]  /*6150*/  ISETP.GT.AND P3, PT, R0, 0x8, P3 ;  /* 0x000000080000780c */ /* 0x000fc60001f64270 */
[----:B------:R-:W-:Y:S01]  /*6160*/  @P2 STG.E.U16 desc[UR36][R4.64+0xd2], R77 ;  /* 0x0000d24d04002986 */ /* 0x000fe2000c101524 */
[----:B------:R-:W-:-:S03]  /*6170*/  ISETP.GT.AND P2, PT, R3, 0x79, PT ;  /* 0x000000790300780c */ /* 0x000fc60003f44270 */
[----:B------:R-:W-:Y:S01]  /*6180*/  @P1 STG.E.U16 desc[UR36][R6.64+0xd0], R78 ;  /* 0x0000d04e06001986 */ /* 0x000fe2000c101524 */
[----:B------:R-:W-:-:S03]  /*6190*/  ISETP.GT.AND P1, PT, R3, 0x78, PT ;  /* 0x000000780300780c */ /* 0x000fc60003f24270 */
[----:B------:R-:W-:Y:S01]  /*61a0*/  @P0 STG.E.U16 desc[UR36][R6.64+0xd2], R79 ;  /* 0x0000d24f06000986 */ /* 0x000fe2000c101524 */
[----:B------:R-:W-:-:S03]  /*61b0*/  ISETP.GT.AND P0, PT, R3, 0x71, PT ;  /* 0x000000710300780c */ /* 0x000fc60003f04270 */
[----:B------:R-:W-:Y:S01]  /*61c0*/  @P4 STG.E.U16 desc[UR36][R4.64+0xe0], R80 ;  /* 0x0000e05004004986 */ /* 0x000fe2000c101524 */
[C---:B------:R-:W-:Y:S02]  /*61d0*/  ISETP.GT.AND P4, PT, R0.reuse, RZ, P0 ;  /* 0x000000ff0000720c */ /* 0x040fe40000784270 */
[----:B------:R-:W-:-:S11]  /*61e0*/  ISETP.GT.AND P0, PT, R0, 0x8, P0 ;  /* 0x000000080000780c */ /* 0x000fd60000704270 */
[----:B------:R-:W-:Y:S01]  /*61f0*/  @P4 STG.E.U16 desc[UR36][R4.64+0xe2], R81 ;  /* 0x0000e25104004986 */ /* 0x000fe2000c101524 */
[C---:B------:R-:W-:Y:S02]  /*6200*/  ISETP.GT.AND P4, PT, R0.reuse, RZ, P2 ;  /* 0x000000ff0000720c */ /* 0x040fe40001784270 */
[C---:B------:R-:W-:Y:S01]  /*6210*/  ISETP.GT.AND P2, PT, R0.reuse, 0x8, P2 ;  /* 0x000000080000780c */ /* 0x040fe20001744270 */
[----:B------:R-:W-:Y:S01]  /*6220*/  @P3 STG.E.U16 desc[UR36][R6.64+0xe0], R82 ;  /* 0x0000e05206003986 */ /* 0x000fe2000c101524 */
[C---:B------:R-:W-:Y:S02]  /*6230*/  ISETP.GT.AND P3, PT, R0.reuse, RZ, P1 ;  /* 0x000000ff0000720c */ /* 0x040fe40000f64270 */
[----:B------:R-:W-:Y:S01]  /*6240*/  ISETP.GT.AND P1, PT, R0, 0x8, P1 ;  /* 0x000000080000780c */ /* 0x000fe20000f24270 */
[----:B------:R-:W-:Y:S10]  /*6250*/  @P0 STG.E.U16 desc[UR36][R6.64+0xe2], R83 ;  /* 0x0000e25306000986 */ /* 0x000ff4000c101524 */
[----:B------:R-:W-:Y:S04]  /*6260*/  @P3 STG.E.U16 desc[UR36][R4.64+0xf0], R84 ;  /* 0x0000f05404003986 */ /* 0x000fe8000c101524 */
[----:B------:R0:W-:Y:S02]  /*6270*/  @P4 STG.E.U16 desc[UR36][R4.64+0xf2], R85 ;  /* 0x0000f25504004986 */ /* 0x0001e4000c101524 */
[----:B0-----:R-:W-:-:S02]  /*6280*/  @P1 IMAD.MOV.U32 R4, RZ, RZ, R6 ;  /* 0x000000ffff041224 */ /* 0x001fc400078e0006 */
[----:B------:R-:W-:-:S05]  /*6290*/  @P1 IMAD.MOV.U32 R5, RZ, RZ, R7 ;  /* 0x000000ffff051224 */ /* 0x000fca00078e0007 */
[----:B------:R0:W-:Y:S04]  /*62a0*/  @P1 STG.E.U16 desc[UR36][R4.64+0xf0], R86 ;  /* 0x0000f05604001986 */ /* 0x0001e8000c101524 */
[----:B------:R0:W-:Y:S02]  /*62b0*/  @P2 STG.E.U16 desc[UR36][R6.64+0xf2], R87 ;  /* 0x0000f25706002986 */ /* 0x0001e4000c101524 */
.L_x_162:
[----:B------:R-:W-:Y:S05]  /*62c0*/  BSYNC B0 ;  /* 0x0000000000007941 */ /* 0x000fea0003800000 */
.L_x_36:
[----:B0-----:R-:W2:Y:S01]  /*62d0*/  LDL.64 R4, [R1] ;  /* 0x0000000001047983 */ /* 0x001ea20000100a00 */
[----:B------:R-:W-:Y:S01]  /*62e0*/  ULDC.64 UR4, c[0x0][0x650] ;  /* 0x0001940000047ab9 */ /* 0x000fe20000000a00 */
[----:B------:R-:W-:Y:S02]  /*62f0*/  IMAD.U32 R0, RZ, RZ, UR44 ;  /* 0x0000002cff007e24 */ /* 0x000fe4000f8e00ff */
[----:B------:R-:W-:Y:S02]  /*6300*/  IMAD.MOV.U32 R22, RZ, RZ, -0x1 ;  /* 0xffffffffff167424 */ /* 0x000fe400078e00ff */
[----:B------:R0:W-:Y:S01]  /*6310*/  SYNCS.ARRIVE.TRANS64.A1T0 RZ, [R0+UR46], RZ ;  /* 0x000000ff00ff79a7 */ /* 0x0001e2000810002e */
[----:B-----5:R-:W-:Y:S02]  /*6320*/  IMAD.MOV.U32 R18, RZ, RZ, -0x1 ;  /* 0xffffffffff127424 */ /* 0x020fe400078e00ff */
[----:B------:R-:W-:Y:S01]  /*6330*/  IMAD.MOV.U32 R19, RZ, RZ, -0x1 ;  /* 0xffffffffff137424 */ /* 0x000fe200078e00ff */
[----:B0-----:R-:W-:-:S02]  /*6340*/  PRMT R0, RZ, 0x7610, R0 ;  /* 0x00007610ff007816 */ /* 0x001fc40000000000 */
[----:B--2---:R-:W-:-:S05]  /*6350*/  LEA R16, P0, R4, R16, 0x1 ;  /* 0x0000001004107211 */ /* 0x004fca00078008ff */
[----:B------:R-:W-:Y:S01]  /*6360*/  IMAD.X R17, R98, 0x1, R17, P0 ;  /* 0x0000000162117824 */ /* 0x000fe200000e0611 */
[----:B------:R-:W-:-:S04]  /*6370*/  ISETP.GE.U32.AND P0, PT, R16, UR4, PT ;  /* 0x0000000410007c0c */ /* 0x000fc8000bf06070 */
[----:B------:R-:W-:-:S13]  /*6380*/  ISETP.GE.U32.AND.EX P0, PT, R17, UR5, PT, P0 ;  /* 0x0000000511007c0c */ /* 0x000fda000bf06100 */
[----:B------:R-:W-:Y:S05]  /*6390*/  @P0 BRA `(.L_x_163) ;  /* 0x00000004004c0947 */ /* 0x000fea0003800000 */
[----:B------:R-:W0:Y:S01]  /*63a0*/  LDC.64 R10, c[0x0][0x628] ;  /* 0x00018a00ff0a7b82 */ /* 0x000e220000000a00 */
[----:B------:R-:W2:Y:S01]  /*63b0*/  S2R R12, SR_CTAID.X ;  /* 0x00000000000c7919 */ /* 0x000ea20000002500 */
[----:B------:R-:W-:Y:S02]  /*63c0*/  IMAD.MOV.U32 R8, RZ, RZ, R16 ;  /* 0x000000ffff087224 */ /* 0x000fe400078e0010 */
[----:B------:R-:W-:Y:S01]  /*63d0*/  IMAD.MOV.U32 R9, RZ, RZ, R17 ;  /* 0x000000ffff097224 */ /* 0x000fe200078e0011 */
[----:B------:R-:W0:Y:S03]  /*63e0*/  S2R R18, SR_CTAID.Y ;  /* 0x0000000000127919 */ /* 0x000e260000002600 */
[----:B------:R-:W1:Y:S08]  /*63f0*/  LDC R0, c[0x0][0x630] ;  /* 0x00018c00ff007b82 */ /* 0x000e700000000800 */
[----:B------:R-:W1:Y:S01]  /*6400*/  LDC.64 R14, c[0x0][0x620] ;  /* 0x00018800ff0e7b82 */ /* 0x000e620000000a00 */
[----:B0-----:R-:W-:-:S04]  /*6410*/  ISETP.NE.U32.AND P0, PT, R10, RZ, PT ;  /* 0x000000ff0a00720c */ /* 0x001fc80003f05070 */
[----:B------:R-:W-:-:S13]  /*6420*/  ISETP.NE.AND.EX P0, PT, R11, RZ, PT, P0 ;  /* 0x000000ff0b00720c */ /* 0x000fda0003f05300 */
[----:B-12---:R-:W-:Y:S05]  /*6430*/  @!P0 BRA `(.L_x_164) ;  /* 0x0000000000288947 */ /* 0x006fea0003800000 */
[----:B------:R-:W0:Y:S02]  /*6440*/  LDC R3, c[0x0][0x634] ;  /* 0x00018d00ff037b82 */ /* 0x000e240000000800 */
[----:B0-----:R-:W-:-:S05]  /*6450*/  IADD3 R3, P0, R16, R3, RZ ;  /* 0x0000000310037210 */ /* 0x001fca0007f1e0ff */
[----:B------:R-:W-:-:S04]  /*6460*/  IMAD.X R13, RZ, RZ, R17, P0 ;  /* 0x000000ffff0d7224 */ /* 0x000fc800000e0611 */
[----:B------:R-:W-:-:S04]  /*6470*/  IMAD.WIDE.U32 R4, R13, R10, RZ ;  /* 0x0000000a0d047225 */ /* 0x000fc800078e00ff */
[----:B---34-:R-:W-:-:S04]  /*6480*/  IMAD.WIDE.U32 R6, P0, R3, R11, R4 ;  /* 0x0000000b03067225 */ /* 0x018fc80007800004 */
[----:B------:R-:W-:-:S04]  /*6490*/  IMAD.WIDE.U32 R4, R3, R10, RZ ;  /* 0x0000000a03047225 */ /* 0x000fc800078e00ff */
[----:B------:R-:W-:Y:S01]  /*64a0*/  IMAD.X R9, RZ, RZ, RZ, P0 ;  /* 0x000000ffff097224 */ /* 0x000fe200000e06ff */
[----:B------:R-:W-:Y:S01]  /*64b0*/  IADD3 RZ, P0, R5, R6, RZ ;  /* 0x0000000605ff7210 */ /* 0x000fe20007f1e0ff */
[----:B------:R-:W-:-:S04]  /*64c0*/  IMAD.MOV.U32 R8, RZ, RZ, R7 ;  /* 0x000000ffff087224 */ /* 0x000fc800078e0007 */
[----:B------:R-:W-:-:S08]  /*64d0*/  IMAD.WIDE.U32.X R8, R13, R11, R8, P0 ;  /* 0x0000000b0d087225 */ /* 0x000fd000000e0408 */
.L_x_164:
[-CC-:B------:R-:W-:Y:S01]  /*64e0*/  SHF.R.U64 R19, R8, R0.reuse, R9.reuse ;  /* 0x0000000008137219 */ /* 0x180fe20000001209 */
[----:B------:R-:W0:Y:S01]  /*64f0*/  LDC.64 R26, c[0x0][0x640] ;  /* 0x00019000ff1a7b82 */ /* 0x000e220000000a00 */
[----:B------:R-:W-:Y:S01]  /*6500*/  SHF.R.U32.HI R0, RZ, R0, R9 ;  /* 0x00000000ff007219 */ /* 0x000fe20000011609 */
[----:B------:R-:W-:Y:S01]  /*6510*/  ULDC UR4, c[0x0][0x150] ;  /* 0x0000540000047ab9 */ /* 0x000fe20000000800 */
[----:B------:R-:W-:Y:S02]  /*6520*/  IADD3 R3, P0, RZ, -R19, RZ ;  /* 0x80000013ff037210 */ /* 0x000fe40007f1e0ff */
[----:B---34-:R-:W-:-:S03]  /*6530*/  I2FP.F32.U32 R7, R12 ;  /* 0x0000000c00077245 */ /* 0x018fc60000201000 */
[----:B------:R-:W1:Y:S01]  /*6540*/  LDC R6, c[0x0][0x618] ;  /* 0x00018600ff067b82 */ /* 0x000e620000000800 */
[----:B------:R-:W-:Y:S02]  /*6550*/  IMAD.X R5, RZ, RZ, ~R0, P0 ;  /* 0x000000ffff057224 */ /* 0x000fe400000e0e00 */
[----:B------:R-:W-:Y:S01]  /*6560*/  FMUL R7, R7, UR4 ;  /* 0x0000000407077c20 */ /* 0x000fe20008400000 */
[----:B------:R-:W-:Y:S01]  /*6570*/  ULDC UR4, c[0x0][0x154] ;  /* 0x0000550000047ab9 */ /* 0x000fe20000000800 */
[-C--:B------:R-:W-:Y:S02]  /*6580*/  IMAD R0, R5, R14.reuse, RZ ;  /* 0x0000000e05007224 */ /* 0x080fe400078e02ff */
[C---:B------:R-:W-:Y:S01]  /*6590*/  IMAD.WIDE.U32 R4, R3.reuse, R14, R16 ;  /* 0x0000000e03047225 */ /* 0x040fe200078e0010 */
[----:B------:R-:W2:Y:S01]  /*65a0*/  LDC R11, c[0x0][0x608] ;  /* 0x00018200ff0b7b82 */ /* 0x000ea20000000800 */
[----:B------:R-:W3:Y:S02]  /*65b0*/  F2I.U32.TRUNC.NTZ R7, R7 ;  /* 0x0000000700077305 */ /* 0x000ee4000020f000 */
[----:B------:R-:W-:-:S04]  /*65c0*/  IMAD R3, R3, R15, R0 ;  /* 0x0000000f03037224 */ /* 0x000fc800078e0200 */
[----:B------:R-:W-:Y:S01]  /*65d0*/  IMAD.IADD R3, R5, 0x1, R3 ;  /* 0x0000000105037824 */ /* 0x000fe200078e0203 */
[----:B------:R-:W4:Y:S01]  /*65e0*/  LDC R8, c[0x0][0x658] ;  /* 0x00019600ff087b82 */ /* 0x000f220000000800 */
[----:B------:R-:W-:Y:S02]  /*65f0*/  I2FP.F32.U32 R5, R18 ;  /* 0x0000001200057245 */ /* 0x000fe40000201000 */
[----:B0-----:R-:W-:-:S04]  /*6600*/  ISETP.NE.U32.AND P0, PT, R26, RZ, PT ;  /* 0x000000ff1a00720c */ /* 0x001fc80003f05070 */
[----:B------:R-:W-:Y:S01]  /*6610*/  ISETP.NE.AND.EX P0, PT, R27, RZ, PT, P0 ;  /* 0x000000ff1b00720c */ /* 0x000fe20003f05300 */
[----:B------:R-:W0:Y:S01]  /*6620*/  LDC R9, c[0x0][0x144] ;  /* 0x00005100ff097b82 */ /* 0x000e220000000800 */
[-C--:B-1----:R-:W-:Y:S01]  /*6630*/  SHF.R.U32.HI R0, RZ, R6.reuse, R3 ;  /* 0x00000006ff007219 */ /* 0x082fe20000011603 */
[----:B---3--:R-:W-:Y:S01]  /*6640*/  IMAD.MOV R7, RZ, RZ, -R7 ;  /* 0x000000ffff077224 */ /* 0x008fe200078e0a07 */
[----:B------:R-:W-:Y:S01]  /*6650*/  SHF.R.U64 R13, R4, R6, R3 ;  /* 0x00000006040d7219 */ /* 0x000fe20000001203 */
[----:B------:R-:W-:-:S04]  /*6660*/  FMUL R6, R5, UR4 ;  /* 0x0000000405067c20 */ /* 0x000fc80008400000 */
[----:B------:R-:W1:Y:S01]  /*6670*/  LDC R21, c[0x0][0x148] ;  /* 0x00005200ff157b82 */ /* 0x000e620000000800 */
[-CC-:B--2---:R-:W-:Y:S02]  /*6680*/  SHF.R.U64 R10, R13, R11.reuse, R0.reuse ;  /* 0x0000000b0d0a7219 */ /* 0x184fe40000001200 */
[----:B------:R-:W-:Y:S02]  /*6690*/  SHF.R.U32.HI R3, RZ, R11, R0 ;  /* 0x0000000bff037219 */ /* 0x000fe40000011600 */
[----:B------:R2:W3:Y:S03]  /*66a0*/  F2I.U32.TRUNC.NTZ R0, R6 ;  /* 0x0000000600007305 */ /* 0x0004e6000020f000 */
[----:B------:R-:W1:Y:S01]  /*66b0*/  LDC R14, c[0x0][0x648] ;  /* 0x00019200ff0e7b82 */ /* 0x000e620000000800 */
[-CC-:B----4-:R-:W-:Y:S02]  /*66c0*/  SHF.R.U64 R15, R10, R8.reuse, R3.reuse ;  /* 0x000000080a0f7219 */ /* 0x190fe40000001203 */
[----:B------:R-:W-:-:S03]  /*66d0*/  SHF.R.U32.HI R5, RZ, R8, R3 ;  /* 0x00000008ff057219 */ /* 0x000fc60000011603 */
[----:B------:R-:W-:Y:S02]  /*66e0*/  IMAD.MOV.U32 R4, RZ, RZ, R15 ;  /* 0x000000ffff047224 */ /* 0x000fe400078e000f */
[----:B------:R-:W4:Y:S01]  /*66f0*/  LDC R20, c[0x0][0x638] ;  /* 0x00018e00ff147b82 */ /* 0x000f220000000800 */
[----:B0-----:R-:W-:-:S07]  /*6700*/  IMAD R25, R9, R7, R12 ;  /* 0x0000000709197224 */ /* 0x001fce00078e020c */
[----:B------:R-:W0:Y:S08]  /*6710*/  LDC R24, c[0x0][0x610] ;  /* 0x00018400ff187b82 */ /* 0x000e300000000800 */
[----:B------:R-:W0:Y:S01]  /*6720*/  LDC R28, c[0x0][0x600] ;  /* 0x00018000ff1c7b82 */ /* 0x000e220000000800 */
[----:B--23--:R-:W-:Y:S05]  /*6730*/  @!P0 BRA `(.L_x_165) ;  /* 0x0000000000288947 */ /* 0x00cfea0003800000 */
        /* <DEDUP_REMOVED lines=10> */
.L_x_165:
[----:B------:R-:W-:Y:S02]  /*67e0*/  ISETP.NE.AND P0, PT, R2, 0x1, PT ;  /* 0x000000010200780c */ /* 0x000fe40003f05270 */
[----:B-1----:R-:W-:Y:S01]  /*67f0*/  SHF.R.U64 R3, R4, R14, R5 ;  /* 0x0000000e04037219 */ /* 0x002fe20000001205 */
[----:B------:R-:W-:Y:S01]  /*6800*/  IMAD.MOV R5, RZ, RZ, -R0 ;  /* 0x000000ffff057224 */ /* 0x000fe200078e0a00 */
[----:B------:R-:W-:-:S03]  /*6810*/  LOP3.LUT R0, R10, R101, RZ, 0xc0, !PT ;  /* 0x000000650a007212 */ /* 0x000fc600078ec0ff */
[----:B------:R-:W-:Y:S02]  /*6820*/  IMAD.MOV R4, RZ, RZ, -R3 ;  /* 0x000000ffff047224 */ /* 0x000fe400078e0a03 */
[----:B------:R-:W-:Y:S01]  /*6830*/  IMAD R22, R97, R3, R0 ;  /* 0x0000000361167224 */ /* 0x000fe200078e0200 */
[----:B------:R-:W-:Y:S01]  /*6840*/  LOP3.LUT R3, R13, R100, RZ, 0xc0, !PT ;  /* 0x000000640d037212 */ /* 0x000fe200078ec0ff */
[----:B----4-:R-:W-:Y:S02]  /*6850*/  IMAD R0, R4, R20, R15 ;  /* 0x0000001404007224 */ /* 0x010fe400078e020f */
[----:B------:R-:W-:Y:S02]  /*6860*/  @P0 IMAD R25, R21, R5, R18 ;  /* 0x0000000515190224 */ /* 0x000fe400078e0212 */
[----:B0-----:R-:W-:Y:S02]  /*6870*/  IMAD R3, R0, R28, R3 ;  /* 0x0000001c00037224 */ /* 0x001fe400078e0203 */
[----:B------:R-:W-:-:S02]  /*6880*/  IMAD R22, R22, R24, R25 ;  /* 0x0000001816167224 */ /* 0x000fc400078e0219 */
[----:B------:R-:W-:-:S03]  /*6890*/  IMAD.MOV.U32 R4, RZ, RZ, 0x1 ;  /* 0x00000001ff047424 */ /* 0x000fc600078e00ff */
[----:B------:R-:W-:Y:S02]  /*68a0*/  SEL R18, R3, R22, !P0 ;  /* 0x0000001603127207 */ /* 0x000fe40004000000 */
[----:B------:R-:W-:Y:S02]  /*68b0*/  PRMT R0, R4, 0x7610, R0 ;  /* 0x0000761004007816 */ /* 0x000fe40000000000 */
[----:B------:R-:W-:-:S07]  /*68c0*/  SEL R22, R22, R3, !P0 ;  /* 0x0000000316167207 */ /* 0x000fce0004000000 */
.L_x_163:
[----:B------:R-:W-:Y:S01]  /*68d0*/  LOP3.LUT P0, RZ, R0, 0xff, RZ, 0xc0, !PT ;  /* 0x000000ff00ff7812 */ /* 0x000fe2000780c0ff */
[----:B------:R-:W-:Y:S01]  /*68e0*/  UIMAD.WIDE.U32 UR4, UR38, -0x55555555, URZ ;  /* 0xaaaaaaab260478a5 */ /* 0x000fe2000f8e003f */
[----:B------:R-:W-:-:S03]  /*68f0*/  LOP3.LUT R105, R105, 0x1, RZ, 0x3c, !PT ;  /* 0x0000000169697812 */ /* 0x000fc600078e3cff */
[----:B------:R-:W-:-:S04]  /*6900*/  USHF.R.U32.HI UR4, URZ, 0x1, UR5 ;  /* 0x000000013f047899 */ /* 0x000fc80008011605 */
[----:B------:R-:W-:-:S04]  /*6910*/  UIMAD UR38, UR4, -0x3, UR38 ;  /* 0xfffffffd042678a4 */ /* 0x000fc8000f8e0226 */
[----:B------:R-:W-:Y:S08]  /*6920*/  @P0 BRA `(.L_x_166) ;  /* 0xffffffac00700947 */ /* 0x000ff0000383ffff */
[----:B------:R-:W-:Y:S05]  /*6930*/  EXIT ;  /* 0x000000000000794d */ /* 0x000fea0003800000 */
.L_x_17:
[----:B------:R-:W-:-:S08]  /*6940*/  ISETP.NE.AND P0, PT, R14, RZ, PT ;  /* 0x000000ff0e00720c */ /* 0x000fd00003f05270 */
[----:B0-----:R-:W0:-:S00]  /*6950*/  USETMAXREG.DEALLOC.CTAPOOL 0x28 ;  /* 0x00000028000079c8 */ /* 0x001e0000080e0500 */
[----:B------:R-:W-:Y:S05]  /*6960*/  @P0 EXIT ;  /* 0x000000000000094d */ /* 0x000fea0003800000 */
[----:B0-----:R-:W-:Y:S01]  /*6970*/  LOP3.LUT P0, RZ, R3, 0xff, RZ, 0xc0, !PT ;  /* 0x000000ff03ff7812 */ /* 0x001fe2000780c0ff */
[----:B------:R-:W-:Y:S02]  /*6980*/  IMAD.MOV.U32 R3, RZ, RZ, 0x1 ;  /* 0x00000001ff037424 */ /* 0x000fe400078e00ff */
[----:B------:R-:W-:-:S10]  /*6990*/  IMAD.MOV.U32 R8, RZ, RZ, RZ ;  /* 0x000000ffff087224 */ /* 0x000fd400078e00ff */
[----:B------:R-:W-:Y:S05]  /*69a0*/  @!P0 BRA `(.L_x_167) ;  /* 0x0000000c00288947 */ /* 0x000fea0003800000 */
[----:B------:R-:W0:Y:S01]  /*69b0*/  S2UR UR8, SR_CgaCtaId ;  /* 0x00000000000879c3 */ /* 0x000e220000008800 */
[----:B------:R-:W-:Y:S01]  /*69c0*/  LOP3.LUT P0, RZ, R4, 0x1f, RZ, 0xc0, !PT ;  /* 0x0000001f04ff7812 */ /* 0x000fe2000780c0ff */
[----:B------:R-:W-:Y:S01]  /*69d0*/  ULDC UR5, c[0x0][0x658] ;  /* 0x0001960000057ab9 */ /* 0x000fe20000000800 */
[----:B------:R-:W-:Y:S01]  /*69e0*/  UMOV UR6, 0xffffffff ;  /* 0xffffffff00067882 */ /* 0x000fe20000000000 */
[----:B------:R-:W-:Y:S01]  /*69f0*/  BSSY B0, `(.L_x_167) ;  /* 0x00000c5000007945 */ /* 0x000fe20003800000 */
[----:B------:R-:W-:Y:S01]  /*6a00*/  USHF.L.U32 UR6, UR6, UR5, URZ ;  /* 0x0000000506067299 */ /* 0x000fe2000800063f */
[C---:B------:R-:W-:Y:S01]  /*6a10*/  ISETP.NE.AND P2, PT, R5.reuse, RZ, PT ;  /* 0x000000ff0500720c */ /* 0x040fe20003f45270 */
[----:B------:R-:W-:Y:S01]  /*6a20*/  IMAD.MOV.U32 R10, RZ, RZ, 0x1 ;  /* 0x00000001ff0a7424 */ /* 0x000fe200078e00ff */
[----:B------:R-:W-:Y:S01]  /*6a30*/  ISETP.NE.OR P0, PT, R5, RZ, !P0 ;  /* 0x000000ff0500720c */ /* 0x000fe20004705670 */
[----:B------:R-:W-:Y:S01]  /*6a40*/  IMAD.MOV.U32 R3, RZ, RZ, 0x1 ;  /* 0x00000001ff037424 */ /* 0x000fe200078e00ff */
[----:B------:R-:W-:Y:S01]  /*6a50*/  LOP3.LUT R9, R23, 0x2, RZ, 0xfc, !PT ;  /* 0x0000000217097812 */ /* 0x000fe200078efcff */
[----:B------:R-:W-:Y:S01]  /*6a60*/  IMAD.MOV.U32 R8, RZ, RZ, RZ ;  /* 0x000000ffff087224 */ /* 0x000fe200078e00ff */
[----:B------:R-:W-:Y:S01]  /*6a70*/  ULDC UR4, c[0x0][0x600] ;  /* 0x0001800000047ab9 */ /* 0x000fe20000000800 */
[----:B------:R-:W-:Y:S01]  /*6a80*/  UMOV UR7, 0x1 ;  /* 0x0000000100077882 */ /* 0x000fe20000000000 */
[----:B------:R-:W-:-:S02]  /*6a90*/  UIADD3 UR22, UR40, 0x1, URZ ;  /* 0x0000000128167890 */ /* 0x000fc4000fffe03f */
[----:B------:R-:W-:Y:S02]  /*6aa0*/  UIADD3 UR15, UR4, -0x1, URZ ;  /* 0xffffffff040f7890 */ /* 0x000fe4000fffe03f */
[----:B------:R-:W-:Y:S02]  /*6ab0*/  USHF.L.U32 UR17, UR7, UR5, URZ ;  /* 0x0000000507117299 */ /* 0x000fe4000800063f */
[----:B------:R-:W-:Y:S01]  /*6ac0*/  ULOP3.LUT UR16, URZ, UR6, URZ, 0x33, !UPT ;  /* 0x000000063f107292 */ /* 0x000fe2000f8e333f */
[----:B------:R-:W-:Y:S01]  /*6ad0*/  ULDC.64 UR20, c[0x0][0x198] ;  /* 0x0000660000147ab9 */ /* 0x000fe20000000a00 */
[----:B0-----:R-:W-:-:S10]  /*6ae0*/  IMAD.U32 R11, RZ, RZ, UR8 ;  /* 0x00000008ff0b7e24 */ /* 0x001fd4000f8e00ff */
.L_x_179:
[----:B------:R-:W-:-:S03]  /*6af0*/  UMOV UR4, 0xffffffff ;  /* 0xffffffff00047882 */ /* 0x000fc60000000000 */
[----:B------:R-:W-:Y:S05]  /*6b00*/  BRA.DIV UR4, `(.L_x_168) ;  /* 0x0000000e04c87947 */ /* 0x000fea000b800000 */
[----:B------:R-:W-:-:S13]  /*6b10*/  ELECT P6, URZ, PT ;  /* 0x00000000003f782f */ /* 0x000fda00038c0000 */
.L_x_191:
[----:B------:R-:W0:Y:S01]  /*6b20*/  LDC R4, c[0x0][0x28c] ;  /* 0x0000a300ff047b82 */ /* 0x000e220000000800 */
[----:B------:R-:W-:Y:S01]  /*6b30*/  BSSY B1, `(.L_x_169) ;  /* 0x000003c000017945 */ /* 0x000fe20003800000 */
[----:B0-----:R-:W-:-:S13]  /*6b40*/  ISETP.LT.OR P6, PT, R4, 0x1, !P6 ;  /* 0x000000010400780c */ /* 0x001fda00077c1670 */
[----:B------:R-:W-:Y:S05]  /*6b50*/  @P6 BRA `(.L_x_170) ;  /* 0x0000000000e46947 */ /* 0x000fea0003800000 */
[----:B------:R-:W-:Y:S02]  /*6b60*/  IMAD R11, R22, 0x2, R11 ;  /* 0x00000002160b7824 */ /* 0x000fe400078e020b */
[----:B------:R-:W-:Y:S02]  /*6b70*/  IMAD.SHL.U32 R18, R18, 0x80, RZ ;  /* 0x0000008012127824 */ /* 0x000fe400078e00ff */
[----:B------:R-:W-:Y:S02]  /*6b80*/  IMAD.MOV.U32 R15, RZ, RZ, RZ ;  /* 0x000000ffff0f7224 */ /* 0x000fe400078e00ff */
[----:B------:R-:W-:Y:S02]  /*6b90*/  IMAD.U32 R20, RZ, RZ, UR22 ;  /* 0x00000016ff147e24 */ /* 0x000fe4000f8e00ff */
[----:B------:R-:W-:Y:S02]  /*6ba0*/  IMAD.MOV.U32 R4, RZ, RZ, R3 ;  /* 0x000000ffff047224 */ /* 0x000fe400078e0003 */
[----:B------:R-:W-:-:S02]  /*6bb0*/  IMAD.MOV.U32 R6, RZ, RZ, R8 ;  /* 0x000000ffff067224 */ /* 0x000fc400078e0008 */
[----:B------:R-:W-:-:S07]  /*6bc0*/  IMAD.SHL.U32 R12, R11, 0x20, RZ ;  /* 0x000000200b0c7824 */ /* 0x000fce00078e00ff */
.L_x_174:
[----:B------:R-:W0:Y:S01]  /*6bd0*/  S2UR UR4, SR_CgaCtaId ;  /* 0x00000000000479c3 */ /* 0x000e220000008800 */
[----:B------:R-:W-:Y:S02]  /*6be0*/  MOV R14, 0x400 ;  /* 0x00000400000e7802 */ /* 0x000fe40000000f00 */
[----:B------:R-:W-:-:S05]  /*6bf0*/  SHF.L.U32 R5, R4, 0x1f, RZ ;  /* 0x0000001f04057819 */ /* 0x000fca00000006ff */
[----:B------:R-:W1:Y:S01]  /*6c00*/  @!P2 LDC R7, c[0x0][0x500] ;  /* 0x00014000ff07ab82 */ /* 0x000e620000000800 */
[----:B0-----:R-:W-:-:S05]  /*6c10*/  IMAD.U32 R11, RZ, RZ, UR4 ;  /* 0x00000004ff0b7e24 */ /* 0x001fca000f8e00ff */
[----:B------:R-:W-:-:S05]  /*6c20*/  LEA R13, R11, R14, 0x18 ;  /* 0x0000000e0b0d7211 */ /* 0x000fca00078ec0ff */
[----:B------:R-:W-:-:S04]  /*6c30*/  IMAD R14, R6, 0x8, R13 ;  /* 0x00000008060e7824 */ /* 0x000fc800078e020d */
[----:B------:R-:W0:Y:S02]  /*6c40*/  SYNCS.PHASECHK.TRANS64.TRYWAIT P1, [R14+URZ+0x18], R5 ;  /* 0x000018050e0075a7 */ /* 0x000e24000802017f */
[----:B01----:R-:W-:Y:S05]  /*6c50*/  @!P1 BRA `(.L_x_171) ;  /* 0x0000000c00949947 */ /* 0x003fea0003800000 */
.L_x_192:
[----:B0-----:R-:W-:Y:S01]  /*6c60*/  PRMT R5, R9, 0x9910, RZ ;  /* 0x0000991009057816 */ /* 0x001fe200000000ff */
[----:B------:R0:W-:Y:S03]  /*6c70*/  @!P2 SYNCS.ARRIVE.TRANS64 RZ, [R14+URZ], R7 ;  /* 0x000000070effa9a7 */ /* 0x0001e6000800003f */
[----:B------:R-:W-:-:S13]  /*6c80*/  ISETP.NE.AND P1, PT, R5, 0x2, PT ;  /* 0x000000020500780c */ /* 0x000fda0003f25270 */
[----:B0-----:R-:W-:Y:S05]  /*6c90*/  @P1 BRA `(.L_x_172) ;  /* 0x0000000000041947 */ /* 0x001fea0003800000 */
[----:B------:R-:W-:Y:S01]  /*6ca0*/  BPT.TRAP 0x1 ;  /* 0x000000040000795c */ /* 0x000fe20000300000 */
.L_x_172:
[----:B------:R-:W-:Y:S05]  /*6cb0*/  @P0 BRA `(.L_x_173) ;  /* 0x0000000000040947 */ /* 0x000fea0003800000 */
[----:B------:R-:W-:Y:S01]  /*6cc0*/  BPT.TRAP 0x1 ;  /* 0x000000040000795c */ /* 0x000fe20000300000 */
.L_x_173:
[----:B------:R-:W-:Y:S01]  /*6cd0*/  IMAD R5, R6, 0x2, R11 ;  /* 0x0000000206057824 */ /* 0x000fe200078e020b */
[----:B------:R-:W-:Y:S01]  /*6ce0*/  R2UR UR9, R14 ;  /* 0x000000000e0972ca */ /* 0x000fe200000e0000 */
[----:B------:R-:W-:Y:S01]  /*6cf0*/  VIADD R20, R20, 0xffffffff ;  /* 0xffffffff14147836 */ /* 0x000fe20000000000 */
[----:B------:R-:W-:Y:S01]  /*6d00*/  UIADD3 UR4, UP0, UR20, 0xf0, URZ ;  /* 0x000000f014047890 */ /* 0x000fe2000ff1e03f */
[----:B------:R-:W-:Y:S01]  /*6d10*/  IMAD.SHL.U32 R5, R5, 0x800, RZ ;  /* 0x0000080005057824 */ /* 0x000fe200078e00ff */
[----:B------:R-:W-:Y:S01]  /*6d20*/  R2UR UR11, R12 ;  /* 0x000000000c0b72ca */ /* 0x000fe200000e0000 */
[----:B------:R-:W-:Y:S01]  /*6d30*/  UIADD3 UR24, UP1, UR20, 0x1f0, URZ ;  /* 0x000001f014187890 */ /* 0x000fe2000ff3e03f */
[----:B------:R-:W-:Y:S01]  /*6d40*/  R2UR UR10, R15 ;  /* 0x000000000f0a72ca */ /* 0x000fe200000e0000 */
[--C-:B------:R-:W-:Y:S01]  /*6d50*/  IMAD R5, R5, 0x2, R13.reuse ;  /* 0x0000000205057824 */ /* 0x100fe200078e020d */
[----:B------:R-:W-:Y:S01]  /*6d60*/  R2UR UR12, R19 ;  /* 0x00000000130c72ca */ /* 0x000fe200000e0000 */
[----:B------:R-:W-:Y:S01]  /*6d70*/  IMAD R13, R6, 0x4000, R13 ;  /* 0x00004000060d7824 */ /* 0x000fe200078e020d */
[----:B------:R-:W-:Y:S01]  /*6d80*/  R2UR UR18, R18 ;  /* 0x00000000121272ca */ /* 0x000fe200000e0000 */
[----:B------:R-:W-:Y:S01]  /*6d90*/  VIADD R6, R6, 0x1 ;  /* 0x0000000106067836 */ /* 0x000fe20000000000 */
[----:B------:R-:W-:Y:S01]  /*6da0*/  R2UR UR5, R5 ;  /* 0x00000000050572ca */ /* 0x000fe200000e0000 */
[----:B------:R-:W-:Y:S01]  /*6db0*/  UIADD3.X UR25, URZ, UR21, URZ, UP1, !UPT ;  /* 0x000000153f197290 */ /* 0x000fe20008ffe43f */
[----:B------:R-:W-:Y:S01]  /*6dc0*/  R2UR UR8, R13 ;  /* 0x000000000d0872ca */ /* 0x000fe200000e0000 */
[----:B------:R-:W-:Y:S01]  /*6dd0*/  UMOV UR19, 0x30000 ;  /* 0x0003000000137882 */ /* 0x000fe20000000000 */
[----:B------:R-:W-:Y:S01]  /*6de0*/  ISETP.GT.AND P3, PT, R20, 0x1, PT ;  /* 0x000000011400780c */ /* 0x000fe20003f64270 */
[----:B------:R-:W-:Y:S01]  /*6df0*/  UMOV UR6, 0x0 ;  /* 0x0000000000067882 */ /* 0x000fe20000000000 */
[----:B------:R-:W-:Y:S01]  /*6e00*/  UMOV UR7, 0x10000000 ;  /* 0x1000000000077882 */ /* 0x000fe20000000000 */
[----:B------:R-:W-:Y:S01]  /*6e10*/  ISETP.NE.AND P1, PT, R6, 0x3, PT ;  /* 0x000000030600780c */ /* 0x000fe20003f25270 */
[----:B------:R-:W-:-:S03]  /*6e20*/  VIADD R15, R15, 0x40 ;  /* 0x000000400f0f7836 */ /* 0x000fc60000000000 */
[----:B------:R-:W-:Y:S02]  /*6e30*/  SEL R5, RZ, 0x1, P1 ;  /* 0x00000001ff057807 */ /* 0x000fe40000800000 */
[----:B------:R-:W-:Y:S01]  /*6e40*/  UIADD3 UR13, UR5, 0x100, URZ ;  /* 0x00000100050d7890 */ /* 0x000fe2000fffe03f */
[----:B------:R-:W-:Y:S01]  /*6e50*/  SEL R6, R6, RZ, P1 ;  /* 0x000000ff06067207 */ /* 0x000fe20000800000 */
[----:B------:R-:W-:Y:S01]  /*6e60*/  UIADD3.X UR5, URZ, UR21, URZ, UP0, !UPT ;  /* 0x000000153f057290 */ /* 0x000fe200087fe43f */
[----:B------:R-:W-:Y:S01]  /*6e70*/  LOP3.LUT R4, R4, R5, RZ, 0x3c, !PT ;  /* 0x0000000504047212 */ /* 0x000fe200078e3cff */
[----:B------:R-:W-:-:S03]  /*6e80*/  UIADD3 UR14, UR8, 0x6100, URZ ;  /* 0x00006100080e7890 */ /* 0x000fc6000fffe03f */
[----:B------:R-:W-:-:S04]  /*6e90*/  UMOV UR8, UR13 ;  /* 0x0000000d00087c82 */ /* 0x000fc80008000000 */
[----:B------:R0:W-:Y:S02]  /*6ea0*/  UTMALDG.3D.MULTICAST [UR8], [UR4], UR19, desc[UR6] ;  /* 0x00000608040073b4 */ /* 0x0001e40008011813 */
[----:B0-----:R-:W-:Y:S01]  /*6eb0*/  UMOV UR8, UR14 ;  /* 0x0000000e00087c82 */ /* 0x001fe20008000000 */
[----:B------:R-:W-:Y:S02]  /*6ec0*/  UMOV UR11, UR18 ;  /* 0x00000012000b7c82 */ /* 0x000fe40008000000 */
[----:B------:R0:W-:Y:S02]  /*6ed0*/  UTMALDG.3D [UR8], [UR24], desc[UR6] ;  /* 0x00000608180075b4 */ /* 0x0001e40008011000 */
[----:B0-----:R-:W-:Y:S05]  /*6ee0*/  @P3 BRA `(.L_x_174) ;  /* 0xfffffffc00383947 */ /* 0x001fea000383ffff */
.L_x_170:
[----:B------:R-:W-:Y:S05]  /*6ef0*/  BSYNC B1 ;  /* 0x0000000000017941 */ /* 0x000fea0003800000 */
.L_x_169:
[----:B------:R-:W3:Y:S01]  /*6f00*/  LDL.64 R24, [R1] ;  /* 0x0000000001187983 */ /* 0x000ee20000100a00 */
[----:B------:R-:W-:Y:S01]  /*6f10*/  LOP3.LUT P4, RZ, R10, 0xff, RZ, 0xc0, !PT ;  /* 0x000000ff0aff7812 */ /* 0x000fe2000788c0ff */
[----:B------:R-:W-:Y:S01]  /*6f20*/  VIADD R7, R8, UR40 ;  /* 0x0000002808077c36 */ /* 0x000fe20008000000 */
[----:B------:R-:W-:Y:S01]  /*6f30*/  ULDC.64 UR4, c[0x0][0x650] ;  /* 0x0001940000047ab9 */ /* 0x000fe20000000a00 */
[----:B------:R-:W-:Y:S01]  /*6f40*/  IMAD.U32 R8, RZ, RZ, UR40 ;  /* 0x00000028ff087e24 */ /* 0x000fe2000f8e00ff */
[----:B------:R-:W-:Y:S01]  /*6f50*/  UISETP.GE.U32.AND UP0, UPT, UR40, 0x3, UPT ;  /* 0x000000032800788c */ /* 0x000fe2000bf06070 */
[----:B------:R-:W-:Y:S01]  /*6f60*/  BSSY B1, `(.L_x_175) ;  /* 0x000006b000017945 */ /* 0x000fe20003800000 */
[----:B------:R-:W-:Y:S01]  /*6f70*/  ISETP.GT.U32.AND P1, PT, R7, 0x2, PT ;  /* 0x000000020700780c */ /* 0x000fe20003f24070 */
[----:B------:R-:W-:Y:S01]  /*6f80*/  IMAD.MOV.U32 R22, RZ, RZ, -0x1 ;  /* 0xffffffffff167424 */ /* 0x000fe200078e00ff */
[----:B------:R-:W-:Y:S01]  /*6f90*/  PRMT R10, RZ, 0x7610, R10 ;  /* 0x00007610ff0a7816 */ /* 0x000fe2000000000a */
[----:B------:R-:W-:Y:S01]  /*6fa0*/  IMAD.MOV.U32 R18, RZ, RZ, -0x1 ;  /* 0xffffffffff127424 */ /* 0x000fe200078e00ff */
[----:B------:R-:W-:Y:S01]  /*6fb0*/  ISETP.LT.U32.AND P1, PT, R8, 0x3, P1 ;  /* 0x000000030800780c */ /* 0x000fe20000f21070 */
[----:B------:R-:W-:Y:S01]  /*6fc0*/  IMAD.MOV.U32 R19, RZ, RZ, -0x1 ;  /* 0xffffffffff137424 */ /* 0x000fe200078e00ff */
[----:B------:R-:W-:Y:S01]  /*6fd0*/  PLOP3.LUT P3, PT, PT, PT, UP0, 0x80, 0x0 ;  /* 0x000000000000781c */ /* 0x000fe20003f6f008 */
[----:B------:R-:W0:Y:S01]  /*6fe0*/  @P4 S2R R11, SR_CgaCtaId ;  /* 0x00000000000b4919 */ /* 0x000e220000008800 */
[----:B------:R-:W-:-:S04]  /*6ff0*/  @P4 MOV R4, 0x400 ;  /* 0x0000040000044802 */ /* 0x000fc80000000f00 */
[----:B0-----:R-:W-:Y:S01]  /*7000*/  @P4 LEA R6, R11, R4, 0x18 ;  /* 0x000000040b064211 */ /* 0x001fe200078ec0ff */
[----:B------:R-:W-:Y:S01]  /*7010*/  IMAD.WIDE.U32 R4, R7, -0x55555555, RZ ;  /* 0xaaaaaaab07047825 */ /* 0x000fe200078e00ff */
[----:B------:R-:W-:Y:S02]  /*7020*/  SEL R4, RZ, 0x1, !P1 ;  /* 0x00000001ff047807 */ /* 0x000fe40004800000 */
[----:B------:R0:W-:Y:S02]  /*7030*/  @P4 SYNCS.ARRIVE.TRANS64.A1T0 RZ, [R6+URZ+0x68], RZ ;  /* 0x000068ff06ff49a7 */ /* 0x0001e4000810003f */
[----:B------:R-:W-:Y:S02]  /*7040*/  LOP3.LUT R3, R3, R4, RZ, 0x3c, !PT ;  /* 0x0000000403037212 */ /* 0x000fe400078e3cff */
[----:B------:R-:W-:Y:S02]  /*7050*/  PRMT R4, RZ, 0x7610, R4 ;  /* 0x00007610ff047816 */ /* 0x000fe40000000004 */
[----:B0-----:R-:W-:-:S04]  /*7060*/  SHF.R.U32.HI R6, RZ, 0x1, R5 ;  /* 0x00000001ff067819 */ /* 0x001fc80000011605 */
[----:B------:R-:W-:Y:S01]  /*7070*/  @P3 LOP3.LUT R3, R3, 0x1, R6, 0x78, !PT ;  /* 0x0000000103033812 */ /* 0x000fe200078e7806 */
[----:B------:R-:W-:Y:S01]  /*7080*/  IMAD R8, R6, -0x3, R7 ;  /* 0xfffffffd06087824 */ /* 0x000fe200078e0207 */
[----:B---3--:R-:W-:-:S04]  /*7090*/  IADD3 R16, P4, R16, R24, RZ ;  /* 0x0000001810107210 */ /* 0x008fc80007f9e0ff */
[----:B------:R-:W-:Y:S01]  /*70a0*/  ISETP.GE.U32.AND P1, PT, R16, UR4, PT ;  /* 0x0000000410007c0c */ /* 0x000fe2000bf26070 */
[----:B------:R-:W-:-:S05]  /*70b0*/  IMAD.X R17, R17, 0x1, R0, P4 ;  /* 0x0000000111117824 */ /* 0x000fca00020e0600 */
[----:B------:R-:W-:-:S13]  /*70c0*/  ISETP.GE.U32.AND.EX P1, PT, R17, UR5, PT, P1 ;  /* 0x0000000511007c0c */ /* 0x000fda000bf26110 */
[----:B------:R-:W-:Y:S05]  /*70d0*/  @P1 BRA `(.L_x_176) ;  /* 0x00000004004c1947 */ /* 0x000fea0003800000 */
[----:B------:R-:W0:Y:S01]  /*70e0*/  S2R R13, SR_CTAID.X ;  /* 0x00000000000d7919 */ /* 0x000e220000002500 */
[----:B------:R-:W-:Y:S01]  /*70f0*/  ULDC.64 UR4, c[0x0][0x628] ;  /* 0x00018a0000047ab9 */ /* 0x000fe20000000a00 */
[----:B------:R-:W1:Y:S01]  /*7100*/  LDC R14, c[0x0][0x144] ;  /* 0x00005100ff0e7b82 */ /* 0x000e620000000800 */
[----:B------:R-:W-:Y:S01]  /*7110*/  ISETP.NE.U32.AND P1, PT, RZ, UR4, PT ;  /* 0x00000004ff007c0c */ /* 0x000fe2000bf25070 */
[----:B------:R-:W3:Y:S01]  /*7120*/  S2R R12, SR_CTAID.Y ;  /* 0x00000000000c7919 */ /* 0x000ee20000002600 */
[----:B------:R-:W-:Y:S01]  /*7130*/  ULDC UR7, c[0x0][0x630] ;  /* 0x00018c0000077ab9 */ /* 0x000fe20000000800 */
[----:B------:R-:W-:Y:S01]  /*7140*/  ULDC UR8, c[0x0][0x150] ;  /* 0x0000540000087ab9 */ /* 0x000fe20000000800 */
[----:B------:R-:W-:Y:S01]  /*7150*/  ISETP.NE.AND.EX P1, PT, RZ, UR5, PT, P1 ;  /* 0x00000005ff007c0c */ /* 0x000fe2000bf25310 */
[----:B------:R-:W-:Y:S02]  /*7160*/  IMAD.MOV.U32 R4, RZ, RZ, R16 ;  /* 0x000000ffff047224 */ /* 0x000fe400078e0010 */
[----:B------:R-:W-:Y:S01]  /*7170*/  IMAD.MOV.U32 R5, RZ, RZ, R17 ;  /* 0x000000ffff057224 */ /* 0x000fe200078e0011 */
[----:B0-----:R-:W-:-:S09]  /*7180*/  I2FP.F32.U32 R18, R13 ;  /* 0x0000000d00127245 */ /* 0x001fd20000201000 */
[----:B------:R-:W-:Y:S05]  /*7190*/  @!P1 BRA `(.L_x_177) ;  /* 0x0000000000289947 */ /* 0x000fea0003800000 */
[----:B------:R-:W-:Y:S02]  /*71a0*/  ULDC UR6, c[0x0][0x634] ;  /* 0x00018d0000067ab9 */ /* 0x000fe40000000800 */
[----:B------:R-:W-:-:S05]  /*71b0*/  IADD3 R5, P1, R16, UR6, RZ ;  /* 0x0000000610057c10 */ /* 0x000fca000ff3e0ff */
[----:B------:R-:W-:-:S04]  /*71c0*/  IMAD.X R15, RZ, RZ, R17, P1 ;  /* 0x000000ffff0f7224 */ /* 0x000fc800008e0611 */
[----:B------:R-:W-:-:S04]  /*71d0*/  IMAD.WIDE.U32 R6, R15, UR4, RZ ;  /* 0x000000040f067c25 */ /* 0x000fc8000f8e00ff */
[----:B------:R-:W-:-:S04]  /*71e0*/  IMAD.WIDE.U32 R6, P1, R5, UR5, R6 ;  /* 0x0000000505067c25 */ /* 0x000fc8000f820006 */
[----:B------:R-:W-:-:S04]  /*71f0*/  IMAD.WIDE.U32 R4, R5, UR4, RZ ;  /* 0x0000000405047c25 */ /* 0x000fc8000f8e00ff */
[----:B------:R-:W-:Y:S01]  /*7200*/  IMAD.MOV.U32 R4, RZ, RZ, R7 ;  /* 0x000000ffff047224 */ /* 0x000fe200078e0007 */
[----:B------:R-:W-:Y:S01]  /*7210*/  IADD3 RZ, P3, R5, R6, RZ ;  /* 0x0000000605ff7210 */ /* 0x000fe20007f7e0ff */
[----:B------:R-:W-:-:S04]  /*7220*/  IMAD.X R5, RZ, RZ, RZ, P1 ;  /* 0x000000ffff057224 */ /* 0x000fc800008e06ff */
[----:B------:R-:W-:-:S08]  /*7230*/  IMAD.WIDE.U32.X R4, R15, UR5, R4, P3 ;  /* 0x000000050f047c25 */ /* 0x000fd000098e0404 */
.L_x_177:
[----:B------:R-:W-:Y:S01]  /*7240*/  FMUL R18, R18, UR8 ;  /* 0x0000000812127c20 */ /* 0x000fe20008400000 */
[--C-:B------:R-:W-:Y:S01]  /*7250*/  SHF.R.U64 R19, R4, UR7, R5.reuse ;  /* 0x0000000704137c19 */ /* 0x100fe20008001205 */
[----:B------:R-:W-:Y:S01]  /*7260*/  ULDC.64 UR4, c[0x0][0x620] ;  /* 0x0001880000047ab9 */ /* 0x000fe20000000a00 */
[----:B------:R-:W-:Y:S01]  /*7270*/  SHF.R.U32.HI R4, RZ, UR7, R5 ;  /* 0x00000007ff047c19 */ /* 0x000fe20008011605 */
[----:B------:R-:W-:Y:S01]  /*7280*/  ULDC.64 UR6, c[0x0][0x640] ;  /* 0x0001900000067ab9 */ /* 0x000fe20000000a00 */
[----:B------:R-:W-:Y:S01]  /*7290*/  IADD3 R5, P1, RZ, -R19, RZ ;  /* 0x80000013ff057210 */ /* 0x000fe20007f3e0ff */
[----:B------:R-:W0:Y:S01]  /*72a0*/  F2I.U32.TRUNC.NTZ R18, R18 ;  /* 0x0000001200127305 */ /* 0x000e22000020f000 */
[----:B------:R-:W4:Y:S03]  /*72b0*/  LDC R15, c[0x0][0x148] ;  /* 0x00005200ff0f7b82 */ /* 0x000f260000000800 */
[----:B------:R-:W-:Y:S01]  /*72c0*/  IMAD.X R4, RZ, RZ, ~R4, P1 ;  /* 0x000000ffff047224 */ /* 0x000fe200008e0e04 */
[----:B------:R-:W-:-:S03]  /*72d0*/  ISETP.NE.U32.AND P1, PT, RZ, UR6, PT ;  /* 0x00000006ff007c0c */ /* 0x000fc6000bf25070 */
[----:B------:R-:W-:Y:S01]  /*72e0*/  IMAD R4, R4, UR4, RZ ;  /* 0x0000000404047c24 */ /* 0x000fe2000f8e02ff */
[----:B------:R-:W-:-:S03]  /*72f0*/  ISETP.NE.AND.EX P1, PT, RZ, UR7, PT, P1 ;  /* 0x00000007ff007c0c */ /* 0x000fc6000bf25310 */
[C---:B------:R-:W-:Y:S01]  /*7300*/  IMAD R7, R5.reuse, UR5, R4 ;  /* 0x0000000505077c24 */ /* 0x040fe2000f8e0204 */
[----:B------:R-:W-:Y:S01]  /*7310*/  ULDC UR5, c[0x0][0x154] ;  /* 0x0000550000057ab9 */ /* 0x000fe20000000800 */
[----:B------:R-:W-:Y:S01]  /*7320*/  IMAD.WIDE.U32 R4, R5, UR4, R16 ;  /* 0x0000000405047c25 */ /* 0x000fe2000f8e0010 */
[----:B------:R-:W-:-:S03]  /*7330*/  ULDC UR4, c[0x0][0x618] ;  /* 0x0001860000047ab9 */ /* 0x000fc60000000800 */
[----:B0-----:R-:W-:Y:S02]  /*7340*/  IMAD.MOV R6, RZ, RZ, -R18 ;  /* 0x000000ffff067224 */ /* 0x001fe400078e0a12 */
[----:B------:R-:W-:Y:S02]  /*7350*/  IMAD.IADD R5, R5, 0x1, R7 ;  /* 0x0000000105057824 */ /* 0x000fe400078e0207 */
[----:B-1----:R-:W-:Y:S01]  /*7360*/  IMAD R13, R14, R6, R13 ;  /* 0x000000060e0d7224 */ /* 0x002fe200078e020d */
[----:B---3--:R-:W-:Y:S02]  /*7370*/  I2FP.F32.U32 R6, R12 ;  /* 0x0000000c00067245 */ /* 0x008fe40000201000 */
[--C-:B------:R-:W-:Y:S02]  /*7380*/  SHF.R.U64 R14, R4, UR4, R5.reuse ;  /* 0x00000004040e7c19 */ /* 0x100fe40008001205 */
[----:B------:R-:W-:Y:S01]  /*7390*/  SHF.R.U32.HI R5, RZ, UR4, R5 ;  /* 0x00000004ff057c19 */ /* 0x000fe20008011605 */
[----:B------:R-:W-:Y:S01]  /*73a0*/  FMUL R6, R6, UR5 ;  /* 0x0000000506067c20 */ /* 0x000fe20008400000 */
[----:B------:R-:W-:-:S02]  /*73b0*/  ULDC UR4, c[0x0][0x608] ;  /* 0x0001820000047ab9 */ /* 0x000fc40000000800 */
[--C-:B------:R-:W-:Y:S01]  /*73c0*/  SHF.R.U64 R20, R14, UR4, R5.reuse ;  /* 0x000000040e147c19 */ /* 0x100fe20008001205 */
[----:B------:R0:W1:Y:S01]  /*73d0*/  F2I.U32.TRUNC.NTZ R21, R6 ;  /* 0x0000000600157305 */ /* 0x000062000020f000 */
[----:B------:R-:W-:Y:S01]  /*73e0*/  SHF.R.U32.HI R5, RZ, UR4, R5 ;  /* 0x00000004ff057c19 */ /* 0x000fe20008011605 */
[----:B------:R-:W-:-:S03]  /*73f0*/  ULDC UR4, c[0x0][0x658] ;  /* 0x0001960000047ab9 */ /* 0x000fc60000000800 */
[--C-:B------:R-:W-:Y:S02]  /*7400*/  SHF.R.U64 R18, R20, UR4, R5.reuse ;  /* 0x0000000414127c19 */ /* 0x100fe40008001205 */
[----:B------:R-:W-:-:S03]  /*7410*/  SHF.R.U32.HI R25, RZ, UR4, R5 ;  /* 0x00000004ff197c19 */ /* 0x000fc60008011605 */
[----:B------:R-:W-:Y:S02]  /*7420*/  IMAD.MOV.U32 R4, RZ, RZ, R18 ;  /* 0x000000ffff047224 */ /* 0x000fe400078e0012 */
[----:B------:R-:W-:Y:S01]  /*7430*/  IMAD.MOV.U32 R5, RZ, RZ, R25 ;  /* 0x000000ffff057224 */ /* 0x000fe200078e0019 */
[----:B0-----:R-:W-:Y:S06]  /*7440*/  @!P1 BRA `(.L_x_178) ;  /* 0x0000000000289947 */ /* 0x001fec0003800000 */
        /* <DEDUP_REMOVED lines=10> */
.L_x_178:
[----:B------:R-:W-:Y:S01]  /*74f0*/  ISETP.NE.AND P1, PT, R2, 0x1, PT ;  /* 0x000000010200780c */ /* 0x000fe20003f25270 */
[----:B------:R-:W-:Y:S01]  /*7500*/  ULDC UR4, c[0x0][0x648] ;  /* 0x0001920000047ab9 */ /* 0x000fe20000000800 */
[----:B------:R-:W-:Y:S01]  /*7510*/  LOP3.LUT R20, R20, UR16, RZ, 0xc0, !PT ;  /* 0x0000001014147c12 */ /* 0x000fe2000f8ec0ff */
[----:B-1----:R-:W-:Y:S01]  /*7520*/  IMAD.MOV R21, RZ, RZ, -R21 ;  /* 0x000000ffff157224 */ /* 0x002fe200078e0a15 */
[----:B------:R-:W-:Y:S01]  /*7530*/  SHF.R.U64 R5, R4, UR4, R5 ;  /* 0x0000000404057c19 */ /* 0x000fe20008001205 */
[----:B------:R-:W-:Y:S01]  /*7540*/  ULDC UR4, c[0x0][0x638] ;  /* 0x00018e0000047ab9 */ /* 0x000fe20000000800 */
[----:B------:R-:W-:Y:S01]  /*7550*/  ULDC UR5, c[0x0][0x610] ;  /* 0x0001840000057ab9 */ /* 0x000fe20000000800 */
[----:B------:R-:W-:Y:S02]  /*7560*/  IMAD.MOV.U32 R4, RZ, RZ, 0x1 ;  /* 0x00000001ff047424 */ /* 0x000fe400078e00ff */
[----:B------:R-:W-:Y:S02]  /*7570*/  IMAD.MOV R7, RZ, RZ, -R5 ;  /* 0x000000ffff077224 */ /* 0x000fe400078e0a05 */
[----:B------:R-:W-:Y:S01]  /*7580*/  IMAD R20, R5, UR17, R20 ;  /* 0x0000001105147c24 */ /* 0x000fe2000f8e0214 */
[----:B------:R-:W-:Y:S01]  /*7590*/  LOP3.LUT R5, R14, UR15, RZ, 0xc0, !PT ;  /* 0x0000000f0e057c12 */ /* 0x000fe2000f8ec0ff */
[----:B----4-:R-:W-:-:S02]  /*75a0*/  @P1 IMAD R13, R15, R21, R12 ;  /* 0x000000150f0d1224 */ /* 0x010fc400078e020c */
[----:B------:R-:W-:Y:S01]  /*75b0*/  IMAD R18, R7, UR4, R18 ;  /* 0x0000000407127c24 */ /* 0x000fe2000f8e0212 */
[----:B------:R-:W-:Y:S01]  /*75c0*/  ULDC UR4, c[0x0][0x600] ;  /* 0x0001800000047ab9 */ /* 0x000fe20000000800 */
[----:B------:R-:W-:Y:S02]  /*75d0*/  IMAD R13, R20, UR5, R13 ;  /* 0x00000005140d7c24 */ /* 0x000fe4000f8e020d */
[----:B------:R-:W-:-:S05]  /*75e0*/  IMAD R22, R18, UR4, R5 ;  /* 0x0000000412167c24 */ /* 0x000fca000f8e0205 */
[----:B------:R-:W-:Y:S02]  /*75f0*/  SEL R18, R22, R13, !P1 ;  /* 0x0000000d16127207 */ /* 0x000fe40004800000 */
[----:B------:R-:W-:-:S07]  /*7600*/  SEL R22, R13, R22, !P1 ;  /* 0x000000160d167207 */ /* 0x000fce0004800000 */
.L_x_176:
[----:B------:R-:W-:Y:S05]  /*7610*/  BSYNC B1 ;  /* 0x0000000000017941 */ /* 0x000fea0003800000 */
.L_x_175:
[----:B------:R-:W-:-:S13]  /*7620*/  LOP3.LUT P1, RZ, R4, 0xff, RZ, 0xc0, !PT ;  /* 0x000000ff04ff7812 */ /* 0x000fda000782c0ff */
[----:B------:R-:W-:Y:S05]  /*7630*/  @P1 BRA `(.L_x_179) ;  /* 0xfffffff4002c1947 */ /* 0x000fea000383ffff */
[----:B------:R-:W-:Y:S05]  /*7640*/  BSYNC B0 ;  /* 0x0000000000007941 */ /* 0x000fea0003800000 */
.L_x_167:
[----:B------:R-:W-:-:S03]  /*7650*/  UMOV UR4, 0xffffffff ;  /* 0xffffffff00047882 */ /* 0x000fc60000000000 */
[----:B------:R-:W-:Y:S05]  /*7660*/  BRA.DIV UR4, `(.L_x_180) ;  /* 0x0000000604247947 */ /* 0x000fea000b800000 */
[----:B------:R-:W-:-:S13]  /*7670*/  ELECT P6, URZ, PT ;  /* 0x00000000003f782f */ /* 0x000fda00038c0000 */
.L_x_195:
[----:B------:R-:W-:Y:S04]  /*7680*/  BSSY B0, `(.L_x_181) ;  /* 0x0000022000007945 */ /* 0x000fe80003800000 */
[----:B------:R-:W-:Y:S05]  /*7690*/  @!P6 BRA `(.L_x_182) ;  /* 0x000000000080e947 */ /* 0x000fea0003800000 */
[----:B------:R-:W-:-:S04]  /*76a0*/  LOP3.LUT R23, R23, 0x2, RZ, 0xfc, !PT ;  /* 0x0000000217177812 */ /* 0x000fc800078efcff */
[----:B------:R-:W-:-:S13]  /*76b0*/  ISETP.NE.AND P0, PT, R23, 0x3, PT ;  /* 0x000000031700780c */ /* 0x000fda0003f05270 */
[----:B------:R-:W-:Y:S05]  /*76c0*/  @!P0 BRA `(.L_x_183) ;  /* 0x0000000000048947 */ /* 0x000fea0003800000 */
[----:B------:R-:W-:Y:S01]  /*76d0*/  BPT.TRAP 0x1 ;  /* 0x000000040000795c */ /* 0x000fe20000300000 */
.L_x_183:
[----:B------:R-:W0:Y:S01]  /*76e0*/  S2R R5, SR_CgaCtaId ;  /* 0x0000000000057919 */ /* 0x000e220000008800 */
[----:B------:R-:W-:Y:S02]  /*76f0*/  MOV R0, 0x400 ;  /* 0x0000040000007802 */ /* 0x000fe40000000f00 */
[----:B------:R-:W-:Y:S02]  /*7700*/  SHF.L.U32 R2, R3, 0x1f, RZ ;  /* 0x0000001f03027819 */ /* 0x000fe400000006ff */
[----:B0-----:R-:W-:-:S05]  /*7710*/  LEA R5, R5, R0, 0x18 ;  /* 0x0000000005057211 */ /* 0x001fca00078ec0ff */
[----:B------:R-:W-:-:S04]  /*7720*/  VIADD R5, R5, 0x18 ;  /* 0x0000001805057836 */ /* 0x000fc80000000000 */
[C---:B------:R-:W-:Y:S02]  /*7730*/  IMAD R7, R8.reuse, 0x8, R5 ;  /* 0x0000000808077824 */ /* 0x040fe400078e0205 */
[----:B------:R-:W-:Y:S02]  /*7740*/  VIADD R8, R8, 0x1 ;  /* 0x0000000108087836 */ /* 0x000fe40000000000 */
[----:B------:R-:W0:Y:S03]  /*7750*/  SYNCS.PHASECHK.TRANS64.TRYWAIT P0, [R7+URZ], R2 ;  /* 0x00000002070075a7 */ /* 0x000e26000800017f */
[----:B------:R-:W-:-:S04]  /*7760*/  ISETP.NE.AND P1, PT, R8, 0x3, PT ;  /* 0x000000030800780c */ /* 0x000fc80003f25270 */
[----:B------:R-:W-:Y:S02]  /*7770*/  SEL R0, RZ, 0x1, P1 ;  /* 0x00000001ff007807 */ /* 0x000fe40000800000 */
[----:B------:R-:W-:Y:S02]  /*7780*/  SEL R8, R8, RZ, P1 ;  /* 0x000000ff08087207 */ /* 0x000fe40000800000 */
[----:B------:R-:W-:-:S03]  /*7790*/  LOP3.LUT R9, R3, R0, RZ, 0x3c, !PT ;  /* 0x0000000003097212 */ /* 0x000fc600078e3cff */
[----:B------:R-:W-:Y:S01]  /*77a0*/  IMAD R4, R8, 0x8, R5 ;  /* 0x0000000808047824 */ /* 0x000fe200078e0205 */
[----:B------:R-:W-:Y:S01]  /*77b0*/  SHF.L.U32 R3, R9, 0x1f, RZ ;  /* 0x0000001f09037819 */ /* 0x000fe200000006ff */
[----:B0-----:R-:W-:Y:S06]  /*77c0*/  @!P0 BRA `(.L_x_184) ;  /* 0x0000000000ec8947 */ /* 0x001fec0003800000 */
.L_x_196:
[----:B------:R-:W1:Y:S01]  /*77d0*/  SYNCS.PHASECHK.TRANS64.TRYWAIT P0, [R4+URZ], R3 ;  /* 0x00000003040075a7 */ /* 0x000e62000800017f */
[----:B------:R-:W-:-:S05]  /*77e0*/  VIADD R0, R8, 0x1 ;  /* 0x0000000108007836 */ /* 0x000fca0000000000 */
[----:B------:R-:W-:-:S04]  /*77f0*/  ISETP.NE.AND P1, PT, R0, 0x3, PT ;  /* 0x000000030000780c */ /* 0x000fc80003f25270 */
[----:B0-----:R-:W-:Y:S02]  /*7800*/  SEL R2, RZ, 0x1, P1 ;  /* 0x00000001ff027807 */ /* 0x001fe40000800000 */
[----:B------:R-:W-:Y:S02]  /*7810*/  SEL R0, R0, RZ, P1 ;  /* 0x000000ff00007207 */ /* 0x000fe40000800000 */
[----:B------:R-:W-:Y:S01]  /*7820*/  LOP3.LUT R2, R9, R2, RZ, 0x3c, !PT ;  /* 0x0000000209027212 */ /* 0x000fe200078e3cff */
[----:B-1----:R-:W-:Y:S06]  /*7830*/  @!P0 BRA `(.L_x_185) ;  /* 0x0000000000e48947 */ /* 0x002fec0003800000 */
.L_x_197:
[----:B------:R-:W-:Y:S01]  /*7840*/  IMAD R5, R0, 0x8, R5 ;  /* 0x0000000800057824 */ /* 0x000fe200078e0205 */
[----:B------:R-:W-:-:S07]  /*7850*/  SHF.L.U32 R0, R2, 0x1f, RZ ;  /* 0x0000001f02007819 */ /* 0x000fce00000006ff */
.L_x_186:
[----:B-1----:R1:W3:Y:S02]  /*7860*/  SYNCS.PHASECHK.TRANS64.TRYWAIT P0, [R5+URZ], R0 ;  /* 0x00000000050075a7 */ /* 0x0022e4000800017f */
[----:B---3--:R-:W-:Y:S05]  /*7870*/  @!P0 NANOSLEEP.SYNCS 0x989680 ;  /* 0x009896800000895d */ /* 0x008fea0003900000 */
[----:B------:R-:W3:Y:S02]  /*7880*/  @!P0 SYNCS.PHASECHK.TRANS64 P0, [R5+URZ], R0 ;  /* 0x00000000050085a7 */ /* 0x000ee4000800007f */
[----:B---3--:R-:W-:Y:S05]  /*7890*/  @!P0 BRA `(.L_x_186) ;  /* 0xfffffffc00f08947 */ /* 0x008fea000383ffff */
.L_x_182:
[----:B------:R-:W-:Y:S05]  /*78a0*/  BSYNC B0 ;  /* 0x0000000000007941 */ /* 0x000fea0003800000 */
.L_x_181:
[----:B------:R-:W-:Y:S05]  /*78b0*/  EXIT ;  /* 0x000000000000794d */ /* 0x000fea0003800000 */
.L_x_19:
[----:B0-----:R-:W-:-:S04]  /*78c0*/  IMAD.U32 R3, RZ, RZ, UR43 ;  /* 0x0000002bff037e24 */ /* 0x001fc8000f8e00ff */
[----:B------:R0:W1:Y:S03]  /*78d0*/  SYNCS.PHASECHK.TRANS64.TRYWAIT P0, [R3+URZ+-0x8], R0 ;  /* 0xfffff800030075a7 */ /* 0x000066000800017f */
[----:B-1----:R-:W-:Y:S05]  /*78e0*/  @!P0 NANOSLEEP.SYNCS 0x989680 ;  /* 0x009896800000895d */ /* 0x002fea0003900000 */
[----:B------:R-:W1:Y:S02]  /*78f0*/  @!P0 SYNCS.PHASECHK.TRANS64 P0, [R3+URZ+-0x8], R0 ;  /* 0xfffff800030085a7 */ /* 0x000e64000800007f */
[----:B-1----:R-:W-:Y:S05]  /*7900*/  @!P0 BRA `(.L_x_19) ;  /* 0xfffffffc00ec8947 */ /* 0x002fea000383ffff */
[----:B------:R-:W-:Y:S05]  /*7910*/  BRA `(.L_x_187) ;  /* 0xffffff9c00807947 */ /* 0x000fea000383ffff */
.L_x_24:
[----:B-1----:R1:W2:Y:S02]  /*7920*/  SYNCS.PHASECHK.TRANS64.TRYWAIT P1, [R3+URZ], R0 ;  /* 0x00000000030075a7 */ /* 0x0022a4000802017f */
[----:B--2---:R-:W-:Y:S05]  /*7930*/  @!P1 NANOSLEEP.SYNCS 0x989680 ;  /* 0x009896800000995d */ /* 0x004fea0003900000 */
[----:B------:R-:W2:Y:S02]  /*7940*/  @!P1 SYNCS.PHASECHK.TRANS64 P1, [R3+URZ], R0 ;  /* 0x00000000030095a7 */ /* 0x000ea4000802007f */
[----:B--2---:R-:W-:Y:S05]  /*7950*/  @!P1 BRA `(.L_x_24) ;  /* 0xfffffffc00f09947 */ /* 0x004fea000383ffff */
[----:B------:R-:W-:Y:S05]  /*7960*/  BRA `(.L_x_23) ;  /* 0xffffff9c00f47947 */ /* 0x000fea000383ffff */
.L_x_29:
[----:B-1----:R-:W-:-:S04]  /*7970*/  IMAD.U32 R5, RZ, RZ, UR4 ;  /* 0x00000004ff057e24 */ /* 0x002fc8000f8e00ff */
[----:B------:R1:W2:Y:S03]  /*7980*/  SYNCS.PHASECHK.TRANS64.TRYWAIT P1, [R5+URZ], R4 ;  /* 0x00000004050075a7 */ /* 0x0002a6000802017f */
[----:B--2---:R-:W-:Y:S05]  /*7990*/  @!P1 NANOSLEEP.SYNCS 0x989680 ;  /* 0x009896800000995d */ /* 0x004fea0003900000 */
[----:B------:R-:W2:Y:S02]  /*79a0*/  @!P1 SYNCS.PHASECHK.TRANS64 P1, [R5+URZ], R4 ;  /* 0x00000004050095a7 */ /* 0x000ea4000802007f */
[----:B--2---:R-:W-:Y:S05]  /*79b0*/  @!P1 BRA `(.L_x_29) ;  /* 0xfffffffc00ec9947 */ /* 0x004fea000383ffff */
[----:B------:R-:W-:Y:S05]  /*79c0*/  BRA `(.L_x_28) ;  /* 0xffffffa000c47947 */ /* 0x000fea000383ffff */
.L_x_35:
[----:B0-----:R-:W-:-:S04]  /*79d0*/  IMAD.U32 R3, RZ, RZ, UR43 ;  /* 0x0000002bff037e24 */ /* 0x001fc8000f8e00ff */
[----:B------:R0:W1:Y:S03]  /*79e0*/  SYNCS.PHASECHK.TRANS64.TRYWAIT P0, [R3+URZ+0x8], R0 ;  /* 0x00000800030075a7 */ /* 0x000066000800017f */
[----:B-1----:R-:W-:Y:S05]  /*79f0*/  @!P0 NANOSLEEP.SYNCS 0x989680 ;  /* 0x009896800000895d */ /* 0x002fea0003900000 */
[----:B------:R-:W1:Y:S02]  /*7a00*/  @!P0 SYNCS.PHASECHK.TRANS64 P0, [R3+URZ+0x8], R0 ;  /* 0x00000800030085a7 */ /* 0x000e64000800007f */
[----:B-1----:R-:W-:Y:S05]  /*7a10*/  @!P0 BRA `(.L_x_35) ;  /* 0xfffffffc00ec8947 */ /* 0x002fea000383ffff */
[----:B------:R-:W-:Y:S05]  /*7a20*/  BRA `(.L_x_188) ;  /* 0xffffffa800047947 */ /* 0x000fea000383ffff */
.L_x_168:
[----:B------:R-:W-:Y:S01]  /*7a30*/  BSSY B1, `(.L_x_189) ;  /* 0x0000006000017945 */ /* 0x000fe20003800000 */
[----:B------:R-:W-:-:S07]  /*7a40*/  IMAD.MOV.U32 R15, RZ, RZ, -0x1 ;  /* 0xffffffffff0f7424 */ /* 0x000fce00078e00ff */
[----:B--2--5:R-:W-:Y:S05]  /*7a50*/  WARPSYNC.COLLECTIVE R15, `(.L_x_190) ;  /* 0x000000000f0c7348 */ /* 0x024fea0003c00000 */
[----:B------:R-:W-:Y:S02]  /*7a60*/  ELECT P6, UR62, PT ;  /* 0x00000000003e782f */ /* 0x000fe400038c0000 */
[----:B------:R-:W-:Y:S01]  /*7a70*/  MOV R14, UR62 ;  /* 0x0000003e000e7c02 */ /* 0x000fe20008000f00 */
[----:B--2--5:R-:W-:Y:S10]  /*7a80*/  ENDCOLLECTIVE ;  /* 0x000000000000791b */ /* 0x024ff40003800000 */
.L_x_190:
[----:B------:R-:W-:Y:S05]  /*7a90*/  BSYNC B1 ;  /* 0x0000000000017941 */ /* 0x000fea0003800000 */
.L_x_189:
[----:B------:R-:W-:Y:S05]  /*7aa0*/  BRA `(.L_x_191) ;  /* 0xfffffff0001c7947 */ /* 0x000fea000383ffff */
.L_x_171:
[----:B0-----:R0:W1:Y:S02]  /*7ab0*/  SYNCS.PHASECHK.TRANS64.TRYWAIT P1, [R14+URZ+0x18], R5 ;  /* 0x000018050e0075a7 */ /* 0x001064000802017f */
[----:B-1----:R-:W-:Y:S05]  /*7ac0*/  @!P1 NANOSLEEP.SYNCS 0x989680 ;  /* 0x009896800000995d */ /* 0x002fea0003900000 */
[----:B------:R-:W1:Y:S02]  /*7ad0*/  @!P1 SYNCS.PHASECHK.TRANS64 P1, [R14+URZ+0x18], R5 ;  /* 0x000018050e0095a7 */ /* 0x000e64000802007f */
[----:B-1----:R-:W-:Y:S05]  /*7ae0*/  @!P1 BRA `(.L_x_171) ;  /* 0xfffffffc00f09947 */ /* 0x002fea000383ffff */
[----:B------:R-:W-:Y:S05]  /*7af0*/  BRA `(.L_x_192) ;  /* 0xfffffff000587947 */ /* 0x000fea000383ffff */
.L_x_180:
[----:B------:R-:W-:Y:S01]  /*7b00*/  BSSY B0, `(.L_x_193) ;  /* 0x0000006000007945 */ /* 0x000fe20003800000 */
[----:B------:R-:W-:-:S07]  /*7b10*/  IMAD.MOV.U32 R15, RZ, RZ, -0x1 ;  /* 0xffffffffff0f7424 */ /* 0x000fce00078e00ff */
[----:B--2--5:R-:W-:Y:S05]  /*7b20*/  WARPSYNC.COLLECTIVE R15, `(.L_x_194) ;  /* 0x000000000f0c7348 */ /* 0x024fea0003c00000 */
[----:B------:R-:W-:Y:S02]  /*7b30*/  ELECT P6, UR62, PT ;  /* 0x00000000003e782f */ /* 0x000fe400038c0000 */
[----:B------:R-:W-:Y:S01]  /*7b40*/  MOV R14, UR62 ;  /* 0x0000003e000e7c02 */ /* 0x000fe20008000f00 */
[----:B--2--5:R-:W-:Y:S10]  /*7b50*/  ENDCOLLECTIVE ;  /* 0x000000000000791b */ /* 0x024ff40003800000 */
.L_x_194:
[----:B------:R-:W-:Y:S05]  /*7b60*/  BSYNC B0 ;  /* 0x0000000000007941 */ /* 0x000fea0003800000 */
.L_x_193:
[----:B------:R-:W-:Y:S05]  /*7b70*/  BRA `(.L_x_195) ;  /* 0xfffffff800c07947 */ /* 0x000fea000383ffff */
.L_x_184:
[----:B0-----:R0:W1:Y:S02]  /*7b80*/  SYNCS.PHASECHK.TRANS64.TRYWAIT P0, [R7+URZ], R2 ;  /* 0x00000002070075a7 */ /* 0x001064000800017f */
[----:B-1----:R-:W-:Y:S05]  /*7b90*/  @!P0 NANOSLEEP.SYNCS 0x989680 ;  /* 0x009896800000895d */ /* 0x002fea0003900000 */
[----:B------:R-:W1:Y:S02]  /*7ba0*/  @!P0 SYNCS.PHASECHK.TRANS64 P0, [R7+URZ], R2 ;  /* 0x00000002070085a7 */ /* 0x000e64000800007f */
[----:B-1----:R-:W-:Y:S05]  /*7bb0*/  @!P0 BRA `(.L_x_184) ;  /* 0xfffffffc00f08947 */ /* 0x002fea000383ffff */
[----:B------:R-:W-:Y:S05]  /*7bc0*/  BRA `(.L_x_196) ;  /* 0xfffffffc00007947 */ /* 0x000fea000383ffff */
.L_x_185:
[----:B0-----:R0:W1:Y:S02]  /*7bd0*/  SYNCS.PHASECHK.TRANS64.TRYWAIT P0, [R4+URZ], R3 ;  /* 0x00000003040075a7 */ /* 0x001064000800017f */
[----:B-1----:R-:W-:Y:S05]  /*7be0*/  @!P0 NANOSLEEP.SYNCS 0x989680 ;  /* 0x009896800000895d */ /* 0x002fea0003900000 */
[----:B------:R-:W1:Y:S02]  /*7bf0*/  @!P0 SYNCS.PHASECHK.TRANS64 P0, [R4+URZ], R3 ;  /* 0x00000003040085a7 */ /* 0x000e64000800007f */
[----:B-1----:R-:W-:Y:S05]  /*7c00*/  @!P0 BRA `(.L_x_185) ;  /* 0xfffffffc00f08947 */ /* 0x002fea000383ffff */
[----:B------:R-:W-:Y:S05]  /*7c10*/  BRA `(.L_x_197) ;  /* 0xfffffffc00087947 */ /* 0x000fea000383ffff */
.L_x_198:
[----:B------:R-:W-:-:S00]  /*7c20*/  BRA `(.L_x_198) ;  /* 0xfffffffc00fc7947 */ /* 0x000fc0000383ffff */
[----:B------:R-:W-:-:S00]  /*7c30*/  NOP ;  /* 0x0000000000007918 */ /* 0x000fc00000000000 */
        /* <DEDUP_REMOVED lines=12> */
.L_x_199:


//--------------------- .nv.global.init           --------------------------
	.section	.nv.global.init,"aw",@progbits
.nv.global.init:
	.type		$str$22,@object
	.size		$str$22,($str$23 - $str$22)
$str$22:
        /*0000*/ 	.byte	0x6b, 0x5f, 0x74, 0x69, 0x6c, 0x65, 0x5f, 0x63, 0x6f, 0x75, 0x6e, 0x74, 0x20, 0x3e, 0x3d, 0x20
        /*0010*/ 	.byte	0x31, 0x00
	.type		$str$23,@object
	.size		$str$23,(__unnamed_1 - $str$23)
$str$23:
        /*0012*/ 	.byte	0x2f, 0x74, 0x6d, 0x70, 0x2f, 0x63, 0x75, 0x74, 0x6c, 0x61, 0x73, 0x73, 0x5f, 0x73, 0x77, 0x65
        /*0022*/ 	.byte	0x65, 0x70, 0x5f, 0x73, 0x72, 0x63, 0x2f, 0x69, 0x6e, 0x63, 0x6c, 0x75, 0x64, 0x65, 0x2f, 0x63
        /*0032*/ 	.byte	0x75, 0x74, 0x6c, 0x61, 0x73, 0x73, 0x2f, 0x67, 0x65, 0x6d, 0x6d, 0x2f, 0x63, 0x6f, 0x6c, 0x6c
        /*0042*/ 	.byte	0x65, 0x63, 0x74, 0x69, 0x76, 0x65, 0x2f, 0x73, 0x6d, 0x39, 0x30, 0x5f, 0x6d, 0x6d, 0x61, 0x5f
        /*0052*/ 	.byte	0x74, 0x6d, 0x61, 0x5f, 0x67, 0x6d, 0x6d, 0x61, 0x5f, 0x73, 0x73, 0x5f, 0x77, 0x61, 0x72, 0x70
        /*0062*/ 	.byte	0x73, 0x70, 0x65, 0x63, 0x69, 0x61, 0x6c, 0x69, 0x7a, 0x65, 0x64, 0x2e, 0x68, 0x70, 0x70, 0x00
	.type		__unnamed_1,@object
	.size		__unnamed_1,(.L_0 - __unnamed_1)
__unnamed_1:
        /*0072*/ 	.byte	0x76, 0x6f, 0x69, 0x64, 0x20, 0x63, 0x75, 0x74, 0x6c, 0x61, 0x73, 0x73, 0x3a, 0x3a, 0x67, 0x65
        /* <DEDUP_REMOVED lines=180> */
        /*0bc2*/ 	.byte	0x3a, 0x69, 0x64, 0x65, 0x6e, 0x74, 0x69, 0x74, 0x79, 0x5d, 0x00
.L_0:


//--------------------- .nv.shared._ZN7cutlass13device_kernelINS_4gemm6kernel13GemmUniversalIN4cute5tupleIJiiiiEEENS1_10collective13CollectiveMmaINS1_34MainloopSm90TmaGmmaWarpSpecializedILi3ENS5_IJNS4_1CILi1EEENSA_ILi2EEESB_EEENS1_32KernelTmaWarpSpecializedPingpongEEENS5_IJNSA_ILi64EEENSA_ILi128EEESG_EEENS_10bfloat16_tENS5_IJlSB_lEEESJ_SK_NS4_8TiledMMAINS4_8MMA_AtomIJNS4_4SM904GMMA28MMA_64x128x16_F32BF16BF16_SSILNSO_5MajorE0ELSQ_0ELNSO_7ScaleInE1ELSR_1EEEEEENS4_6LayoutINS5_IJSB_SB_SB_EEENS5_IJNSA_ILi0EEESW_SW_EEEEENS5_IJNS4_10UnderscoreESZ_SZ_EEEEENS4_23SM90_TMA_LOAD_MULTICASTENS4_14ComposedLayoutINS4_7SwizzleILi3ELi4ELi3EEENS4_18smem_ptr_flag_bitsILi16EEENSU_INS5_IJNSA_ILi8EEESG_EEENS5_IJSG_SB_EEEEEEEvNS4_8identityENS4_13SM90_TMA_LOADES1C_vS1D_EENS_8epilogue10collective6detail29Sm90TmaWarpSpecializedAdapterINS1H_15DefaultEpilogueISJ_SK_SK_NS1G_6thread17LinearCombinationISJ_Li1EffLNS1L_9ScaleType4KindE0ELNS_15FloatRoundStyleE2ESJ_EENS1_15EpilogueDefaultEEEEEvvEEEEvNT_6ParamsE --------------------------
	.section	.nv.shared._ZN7cutlass13device_kernelINS_4gemm6kernel13GemmUniversalIN4cute5tupleIJiiiiEEENS1_10collective13CollectiveMmaINS1_34MainloopSm90TmaGmmaWarpSpecializedILi3ENS5_IJNS4_1CILi1EEENSA_ILi2EEESB_EEENS1_32KernelTmaWarpSpecializedPingpongEEENS5_IJNSA_ILi64EEENSA_ILi128EEESG_EEENS_10bfloat16_tENS5_IJlSB_lEEESJ_SK_NS4_8TiledMMAINS4_8MMA_AtomIJNS4_4SM904GMMA28MMA_64x128x16_F32BF16BF16_SSILNSO_5MajorE0ELSQ_0ELNSO_7ScaleInE1ELSR_1EEEEEENS4_6LayoutINS5_IJSB_SB_SB_EEENS5_IJNSA_ILi0EEESW_SW_EEEEENS5_IJNS4_10UnderscoreESZ_SZ_EEEEENS4_23SM90_TMA_LOAD_MULTICASTENS4_14ComposedLayoutINS4_7SwizzleILi3ELi4ELi3EEENS4_18smem_ptr_flag_bitsILi16EEENSU_INS5_IJNSA_ILi8EEESG_EEENS5_IJSG_SB_EEEEEEEvNS4_8identityENS4_13SM90_TMA_LOADES1C_vS1D_EENS_8epilogue10collective6detail29Sm90TmaWarpSpecializedAdapterINS1H_15DefaultEpilogueISJ_SK_SK_NS1G_6thread17LinearCombinationISJ_Li1EffLNS1L_9ScaleType4KindE0ELNS_15FloatRoundStyleE2ESJ_EENS1_15EpilogueDefaultEEEEEvvEEEEvNT_6ParamsE,"aw",@nobits
	.sectionflags	@""
	.align	16
	.zero		1024


//--------------------- .nv.shared.reserved.0     --------------------------
	.section	.nv.shared.reserved.0,"aw",@nobits
	.weak		__nv_reservedSMEM_offset_0_alias
	.size		__nv_reservedSMEM_offset_0_alias, 0, 0
	.other		__nv_reservedSMEM_offset_0_alias,@"STO_CUDA_RESERVED_SHARED STV_DEFAULT"
__nv_reservedSMEM_offset_0_alias:
	.zero		0


//--------------------- .nv.global                --------------------------
	.section	.nv.global,"aw",@nobits
.nv.global:
	.type		_ZN39_INTERNAL_84c6b26a_4_k_cu_273bf374_28764cute1_E,@object
	.size		_ZN39_INTERNAL_84c6b26a_4_k_cu_273bf374_28764cute1_E,(_ZN39_INTERNAL_84c6b26a_4_k_cu_273bf374_28764cuda3std3__45__cpo6cbeginE - _ZN39_INTERNAL_84c6b26a_4_k_cu_273bf374_28764cute1_E)
_ZN39_INTERNAL_84c6b26a_4_k_cu_273bf374_28764cute1_E:
	.zero		1
	.type		_ZN39_INTERNAL_84c6b26a_4_k_cu_273bf374_28764cuda3std3__45__cpo6cbeginE,@object
	.size		_ZN39_INTERNAL_84c6b26a_4_k_cu_273bf374_28764cuda3std3__45__cpo6cbeginE,(_ZN39_INTERNAL_84c6b26a_4_k_cu_273bf374_28764cuda3std3__48in_placeE - _ZN39_INTERNAL_84c6b26a_4_k_cu_273bf374_28764cuda3std3__45__cpo6cbeginE)
_ZN39_INTERNAL_84c6b26a_4_k_cu_273bf374_28764cuda3std3__45__cpo6cbeginE:
	.zero		1
	.type		_ZN39_INTERNAL_84c6b26a_4_k_cu_273bf374_28764cuda3std3__48in_placeE,@object
	.size		_ZN39_INTERNAL_84c6b26a_4_k_cu_273bf374_28764cuda3std3__48in_placeE,(_ZN39_INTERNAL_84c6b26a_4_k_cu_273bf374_28764cuda3std6ranges3__45__cpo9iter_moveE - _ZN39_INTERNAL_84c6b26a_4_k_cu_273bf374_28764cuda3std3__48in_placeE)
_ZN39_INTERNAL_84c6b26a_4_k_cu_273bf374_28764cuda3std3__48in_placeE:
	.zero		1
	.type		_ZN39_INTERNAL_84c6b26a_4_k_cu_273bf374_28764cuda3std6ranges3__45__cpo9iter_moveE,@object
	.size		_ZN39_INTERNAL_84c6b26a_4_k_cu_273bf374_28764cuda3std6ranges3__45__cpo9iter_moveE,(_ZN39_INTERNAL_84c6b26a_4_k_cu_273bf374_28764cuda3std3__45__cpo5beginE - _ZN39_INTERNAL_84c6b26a_4_k_cu_273bf374_28764cuda3std6ranges3__45__cpo9iter_moveE)
_ZN39_INTERNAL_84c6b26a_4_k_cu_273bf374_28764cuda3std6ranges3__45__cpo9iter_moveE:
	.zero		1
	.type		_ZN39_INTERNAL_84c6b26a_4_k_cu_273bf374_28764cuda3std3__45__cpo5beginE,@object
	.size		_ZN39_INTERNAL_84c6b26a_4_k_cu_273bf374_28764cuda3std3__45__cpo5beginE,(_ZN39_INTERNAL_84c6b26a_4_k_cu_273bf374_28764cuda3std3__441_GLOBAL__N__84c6b26a_4_k_cu_273bf374_28766ignoreE - _ZN39_INTERNAL_84c6b26a_4_k_cu_273bf374_28764cuda3std3__45__cpo5beginE)
_ZN39_INTERNAL_84c6b26a_4_k_cu_273bf374_28764cuda3std3__45__cpo5beginE:
	.zero		1
	.type		_ZN39_INTERNAL_84c6b26a_4_k_cu_273bf374_28764cuda3std3__441_GLOBAL__N__84c6b26a_4_k_cu_273bf374_28766ignoreE,@object
	.size		_ZN39_INTERNAL_84c6b26a_4_k_cu_273bf374_28764cuda3std3__441_GLOBAL__N__84c6b26a_4_k_cu_273bf374_28766ignoreE,(_ZN39_INTERNAL_84c6b26a_4_k_cu_273bf374_28764cute7productE - _ZN39_INTERNAL_84c6b26a_4_k_cu_273bf374_28764cuda3std3__441_GLOBAL__N__84c6b26a_4_k_cu_273bf374_28766ignoreE)
_ZN39_INTERNAL_84c6b26a_4_k_cu_273bf374_28764cuda3std3__441_GLOBAL__N__84c6b26a_4_k_cu_273bf374_28766ignoreE:
	.zero		1
	.type		_ZN39_INTERNAL_84c6b26a_4_k_cu_273bf374_28764cute7productE,@object
	.size		_ZN39_INTERNAL_84c6b26a_4_k_cu_273bf374_28764cute7productE,(_ZN39_INTERNAL_84c6b26a_4_k_cu_273bf374_28764cuda3std3__45__cpo3endE - _ZN39_INTERNAL_84c6b26a_4_k_cu_273bf374_28764cute7productE)
_ZN39_INTERNAL_84c6b26a_4_k_cu_273bf374_28764cute7productE:
	.zero		1
	.type		_ZN39_INTERNAL_84c6b26a_4_k_cu_273bf374_28764cuda3std3__45__cpo3endE,@object
	.size		_ZN39_INTERNAL_84c6b26a_4_k_cu_273bf374_28764cuda3std3__45__cpo3endE,(_ZN39_INTERNAL_84c6b26a_4_k_cu_273bf374_28764cuda3std3__419piecewise_constructE - _ZN39_INTERNAL_84c6b26a_4_k_cu_273bf374_28764cuda3std3__45__cpo3endE)
_ZN39_INTERNAL_84c6b26a_4_k_cu_273bf374_28764cuda3std3__45__cpo3endE:
	.zero		1
	.type		_ZN39_INTERNAL_84c6b26a_4_k_cu_273bf374_28764cuda3std3__419piecewise_constructE,@object
	.size		_ZN39_INTERNAL_84c6b26a_4_k_cu_273bf374_28764cuda3std3__419piecewise_constructE,(_ZN39_INTERNAL_84c6b26a_4_k_cu_273bf374_28764cuda3std3__45__cpo4cendE - _ZN39_INTERNAL_84c6b26a_4_k_cu_273bf374_28764cuda3std3__419piecewise_constructE)
_ZN39_INTERNAL_84c6b26a_4_k_cu_273bf374_28764cuda3std3__419piecewise_constructE:
	.zero		1
	.type		_ZN39_INTERNAL_84c6b26a_4_k_cu_273bf374_28764cuda3std3__45__cpo4cendE,@object
	.size		_ZN39_INTERNAL_84c6b26a_4_k_cu_273bf374_28764cuda3std3__45__cpo4cendE,(_ZN39_INTERNAL_84c6b26a_4_k_cu_273bf374_28764cuda3std6ranges3__45__cpo4swapE - _ZN39_INTERNAL_84c6b26a_4_k_cu_273bf374_28764cuda3std3__45__cpo4cendE)
_ZN39_INTERNAL_84c6b26a_4_k_cu_273bf374_28764cuda3std3__45__cpo4cendE:
	.zero		1
	.type		_ZN39_INTERNAL_84c6b26a_4_k_cu_273bf374_28764cuda3std6ranges3__45__cpo4swapE,@object
	.size		_ZN39_INTERNAL_84c6b26a_4_k_cu_273bf374_28764cuda3std6ranges3__45__cpo4swapE,(.L_8 - _ZN39_INTERNAL_84c6b26a_4_k_cu_273bf374_28764cuda3std6ranges3__45__cpo4swapE)
_ZN39_INTERNAL_84c6b26a_4_k_cu_273bf374_28764cuda3std6ranges3__45__cpo4swapE:
	.zero		1
.L_8:


//--------------------- .nv.constant0._ZN7cutlass13device_kernelINS_4gemm6kernel13GemmUniversalIN4cute5tupleIJiiiiEEENS1_10collective13CollectiveMmaINS1_34MainloopSm90TmaGmmaWarpSpecializedILi3ENS5_IJNS4_1CILi1EEENSA_ILi2EEESB_EEENS1_32KernelTmaWarpSpecializedPingpongEEENS5_IJNSA_ILi64EEENSA_ILi128EEESG_EEENS_10bfloat16_tENS5_IJlSB_lEEESJ_SK_NS4_8TiledMMAINS4_8MMA_AtomIJNS4_4SM904GMMA28MMA_64x128x16_F32BF16BF16_SSILNSO_5MajorE0ELSQ_0ELNSO_7ScaleInE1ELSR_1EEEEEENS4_6LayoutINS5_IJSB_SB_SB_EEENS5_IJNSA_ILi0EEESW_SW_EEEEENS5_IJNS4_10UnderscoreESZ_SZ_EEEEENS4_23SM90_TMA_LOAD_MULTICASTENS4_14ComposedLayoutINS4_7SwizzleILi3ELi4ELi3EEENS4_18smem_ptr_flag_bitsILi16EEENSU_INS5_IJNSA_ILi8EEESG_EEENS5_IJSG_SB_EEEEEEEvNS4_8identityENS4_13SM90_TMA_LOADES1C_vS1D_EENS_8epilogue10collective6detail29Sm90TmaWarpSpecializedAdapterINS1H_15DefaultEpilogueISJ_SK_SK_NS1G_6thread17LinearCombinationISJ_Li1EffLNS1L_9ScaleType4KindE0ELNS_15FloatRoundStyleE2ESJ_EENS1_15EpilogueDefaultEEEEEvvEEEEvNT_6ParamsE --------------------------
	.section	.nv.constant0._ZN7cutlass13device_kernelINS_4gemm6kernel13GemmUniversalIN4cute5tupleIJiiiiEEENS1_10collective13CollectiveMmaINS1_34MainloopSm90TmaGmmaWarpSpecializedILi3ENS5_IJNS4_1CILi1EEENSA_ILi2EEESB_EEENS1_32KernelTmaWarpSpecializedPingpongEEENS5_IJNSA_ILi64EEENSA_ILi128EEESG_EEENS_10bfloat16_tENS5_IJlSB_lEEESJ_SK_NS4_8TiledMMAINS4_8MMA_AtomIJNS4_4SM904GMMA28MMA_64x128x16_F32BF16BF16_SSILNSO_5MajorE0ELSQ_0ELNSO_7ScaleInE1ELSR_1EEEEEENS4_6LayoutINS5_IJSB_SB_SB_EEENS5_IJNSA_ILi0EEESW_SW_EEEEENS5_IJNS4_10UnderscoreESZ_SZ_EEEEENS4_23SM90_TMA_LOAD_MULTICASTENS4_14ComposedLayoutINS4_7SwizzleILi3ELi4ELi3EEENS4_18smem_ptr_flag_bitsILi16EEENSU_INS5_IJNSA_ILi8EEESG_EEENS5_IJSG_SB_EEEEEEEvNS4_8identityENS4_13SM90_TMA_LOADES1C_vS1D_EENS_8epilogue10collective6detail29Sm90TmaWarpSpecializedAdapterINS1H_15DefaultEpilogueISJ_SK_SK_NS1G_6thread17LinearCombinationISJ_Li1EffLNS1L_9ScaleType4KindE0ELNS_15FloatRoundStyleE2ESJ_EENS1_15EpilogueDefaultEEEEEvvEEEEvNT_6ParamsE,"a",@progbits
	.sectionflags	@""
	.align	4
.nv.constant0._ZN7cutlass13device_kernelINS_4gemm6kernel13GemmUniversalIN4cute5tupleIJiiiiEEENS1_10collective13CollectiveMmaINS1_34MainloopSm90TmaGmmaWarpSpecializedILi3ENS5_IJNS4_1CILi1EEENSA_ILi2EEESB_EEENS1_32KernelTmaWarpSpecializedPingpongEEENS5_IJNSA_ILi64EEENSA_ILi128EEESG_EEENS_10bfloat16_tENS5_IJlSB_lEEESJ_SK_NS4_8TiledMMAINS4_8MMA_AtomIJNS4_4SM904GMMA28MMA_64x128x16_F32BF16BF16_SSILNSO_5MajorE0ELSQ_0ELNSO_7ScaleInE1ELSR_1EEEEEENS4_6LayoutINS5_IJSB_SB_SB_EEENS5_IJNSA_ILi0EEESW_SW_EEEEENS5_IJNS4_10UnderscoreESZ_SZ_EEEEENS4_23SM90_TMA_LOAD_MULTICASTENS4_14ComposedLayoutINS4_7SwizzleILi3ELi4ELi3EEENS4_18smem_ptr_flag_bitsILi16EEENSU_INS5_IJNSA_ILi8EEESG_EEENS5_IJSG_SB_EEEEEEEvNS4_8identityENS4_13SM90_TMA_LOADES1C_vS1D_EENS_8epilogue10collective6detail29Sm90TmaWarpSpecializedAdapterINS1H_15DefaultEpilogueISJ_SK_SK_NS1G_6thread17LinearCombinationISJ_Li1EffLNS1L_9ScaleType4KindE0ELNS_15FloatRoundStyleE2ESJ_EENS1_15EpilogueDefaultEEEEEvvEEEEvNT_6ParamsE:
	.zero		1664


//--------------------- SYMBOLS --------------------------

	.type		.nv.reservedSmem.offset0,@object
	.size		.nv.reservedSmem.offset0,0x4
	.type		__assertfail,@function
